//
// Generated by NVIDIA NVVM Compiler
//
// Compiler Build ID: CL-36424714
// Cuda compilation tools, release 13.0, V13.0.88
// Based on NVVM 20.0.0
//

.version 9.0
.target sm_100
.address_size 64

	// .globl	correlation_cycle_batch_f32_ria
.extern .shared .align 16 .b8 sh[];

.visible .entry correlation_cycle_batch_f32_ria(
	.param .u64 .ptr .align 1 correlation_cycle_batch_f32_ria_param_0,
	.param .u64 .ptr .align 1 correlation_cycle_batch_f32_ria_param_1,
	.param .u64 .ptr .align 1 correlation_cycle_batch_f32_ria_param_2,
	.param .u64 .ptr .align 1 correlation_cycle_batch_f32_ria_param_3,
	.param .u64 .ptr .align 1 correlation_cycle_batch_f32_ria_param_4,
	.param .u64 .ptr .align 1 correlation_cycle_batch_f32_ria_param_5,
	.param .u64 .ptr .align 1 correlation_cycle_batch_f32_ria_param_6,
	.param .u64 .ptr .align 1 correlation_cycle_batch_f32_ria_param_7,
	.param .u32 correlation_cycle_batch_f32_ria_param_8,
	.param .u32 correlation_cycle_batch_f32_ria_param_9,
	.param .u32 correlation_cycle_batch_f32_ria_param_10,
	.param .u32 correlation_cycle_batch_f32_ria_param_11,
	.param .u32 correlation_cycle_batch_f32_ria_param_12,
	.param .u64 .ptr .align 1 correlation_cycle_batch_f32_ria_param_13,
	.param .u64 .ptr .align 1 correlation_cycle_batch_f32_ria_param_14,
	.param .u64 .ptr .align 1 correlation_cycle_batch_f32_ria_param_15
)
{
	.reg .pred 	%p<29>;
	.reg .b32 	%r<58>;
	.reg .b32 	%f<160>;
	.reg .b64 	%rd<43>;

	ld.param.u64 	%rd19, [correlation_cycle_batch_f32_ria_param_0];
	ld.param.u64 	%rd9, [correlation_cycle_batch_f32_ria_param_1];
	ld.param.u64 	%rd10, [correlation_cycle_batch_f32_ria_param_2];
	ld.param.u64 	%rd11, [correlation_cycle_batch_f32_ria_param_3];
	ld.param.u64 	%rd12, [correlation_cycle_batch_f32_ria_param_4];
	ld.param.u64 	%rd13, [correlation_cycle_batch_f32_ria_param_5];
	ld.param.u64 	%rd14, [correlation_cycle_batch_f32_ria_param_6];
	ld.param.u64 	%rd15, [correlation_cycle_batch_f32_ria_param_7];
	ld.param.u32 	%r29, [correlation_cycle_batch_f32_ria_param_8];
	ld.param.u32 	%r30, [correlation_cycle_batch_f32_ria_param_9];
	ld.param.u32 	%r32, [correlation_cycle_batch_f32_ria_param_10];
	ld.param.u32 	%r31, [correlation_cycle_batch_f32_ria_param_11];
	ld.param.u32 	%r33, [correlation_cycle_batch_f32_ria_param_12];
	ld.param.u64 	%rd16, [correlation_cycle_batch_f32_ria_param_13];
	ld.param.u64 	%rd17, [correlation_cycle_batch_f32_ria_param_14];
	ld.param.u64 	%rd18, [correlation_cycle_batch_f32_ria_param_15];
	cvta.to.global.u64 	%rd1, %rd19;
	mov.u32 	%r34, %ctaid.y;
	add.s32 	%r1, %r33, %r34;
	setp.ge.s32 	%p1, %r1, %r32;
	@%p1 bra 	$L__BB0_24;
	cvta.to.global.u64 	%rd20, %rd11;
	cvta.to.global.u64 	%rd21, %rd12;
	cvta.to.global.u64 	%rd22, %rd13;
	cvta.to.global.u64 	%rd23, %rd14;
	cvta.to.global.u64 	%rd24, %rd15;
	mul.wide.s32 	%rd25, %r1, 4;
	add.s64 	%rd26, %rd20, %rd25;
	ld.global.nc.u32 	%r2, [%rd26];
	cvt.rn.f32.s32 	%f1, %r2;
	add.s64 	%rd27, %rd21, %rd25;
	ld.global.nc.f32 	%f2, [%rd27];
	add.s64 	%rd28, %rd22, %rd25;
	ld.global.nc.f32 	%f3, [%rd28];
	add.s64 	%rd29, %rd23, %rd25;
	ld.global.nc.f32 	%f4, [%rd29];
	add.s64 	%rd30, %rd24, %rd25;
	ld.global.nc.f32 	%f5, [%rd30];
	shl.b32 	%r35, %r2, 2;
	mov.u32 	%r36, sh;
	add.s32 	%r3, %r36, %r35;
	mul.lo.s32 	%r4, %r1, %r29;
	mov.u32 	%r5, %tid.x;
	setp.ge.s32 	%p2, %r5, %r2;
	@%p2 bra 	$L__BB0_4;
	mov.u32 	%r6, %ntid.x;
	cvta.to.global.u64 	%rd2, %rd9;
	cvta.to.global.u64 	%rd3, %rd10;
	cvt.s64.s32 	%rd4, %r4;
	mov.u32 	%r52, %r5;
$L__BB0_3:
	cvt.s64.s32 	%rd31, %r52;
	add.s64 	%rd32, %rd31, %rd4;
	shl.b64 	%rd33, %rd32, 2;
	add.s64 	%rd34, %rd2, %rd33;
	ld.global.nc.f32 	%f51, [%rd34];
	shl.b32 	%r37, %r52, 2;
	add.s32 	%r39, %r36, %r37;
	st.shared.f32 	[%r39], %f51;
	add.s64 	%rd35, %rd3, %rd33;
	ld.global.nc.f32 	%f52, [%rd35];
	add.s32 	%r40, %r3, %r37;
	st.shared.f32 	[%r40], %f52;
	add.s32 	%r52, %r52, %r6;
	setp.lt.s32 	%p3, %r52, %r2;
	@%p3 bra 	$L__BB0_3;
$L__BB0_4:
	bar.sync 	0;
	mov.u32 	%r41, %ctaid.x;
	mov.u32 	%r9, %ntid.x;
	mad.lo.s32 	%r53, %r41, %r9, %r5;
	setp.ge.s32 	%p4, %r53, %r30;
	@%p4 bra 	$L__BB0_24;
	neg.f32 	%f6, %f2;
	neg.f32 	%f7, %f3;
	and.b32  	%r11, %r2, 3;
	and.b32  	%r12, %r2, 2147483644;
	neg.s32 	%r13, %r12;
	cvta.to.global.u64 	%rd5, %rd16;
	cvta.to.global.u64 	%rd6, %rd17;
	cvta.to.global.u64 	%rd7, %rd18;
	mul.lo.s32 	%r14, %r1, %r30;
	add.s32 	%r15, %r2, %r31;
	mov.u32 	%r42, %nctaid.x;
	mul.lo.s32 	%r16, %r42, %r9;
$L__BB0_6:
	setp.lt.s32 	%p5, %r53, %r15;
	mov.f32 	%f157, 0f7FC00000;
	mov.f32 	%f158, %f157;
	mov.f32 	%f159, %f157;
	@%p5 bra 	$L__BB0_23;
	setp.lt.s32 	%p6, %r2, 1;
	mov.f32 	%f152, 0f00000000;
	mov.f32 	%f153, %f152;
	mov.f32 	%f154, %f152;
	mov.f32 	%f155, %f152;
	@%p6 bra 	$L__BB0_15;
	setp.lt.u32 	%p7, %r2, 4;
	mov.f32 	%f155, 0f00000000;
	mov.b32 	%r57, 0;
	mov.f32 	%f154, %f155;
	mov.f32 	%f153, %f155;
	mov.f32 	%f152, %f155;
	@%p7 bra 	$L__BB0_11;
	add.s32 	%r55, %r53, -1;
	mov.f32 	%f155, 0f00000000;
	mov.u32 	%r54, sh;
	mov.u32 	%r56, %r13;
$L__BB0_10:
	.pragma "nounroll";
	mul.wide.s32 	%rd36, %r55, 4;
	add.s64 	%rd37, %rd1, %rd36;
	ld.global.nc.f32 	%f58, [%rd37];
	abs.f32 	%f59, %f58;
	setp.num.f32 	%p8, %f59, %f59;
	selp.f32 	%f60, %f58, 0f00000000, %p8;
	ld.shared.v4.f32 	{%f61, %f62, %f63, %f64}, [%r54];
	shl.b32 	%r45, %r2, 2;
	add.s32 	%r46, %r54, %r45;
	ld.shared.f32 	%f65, [%r46];
	add.f32 	%f66, %f152, %f60;
	fma.rn.f32 	%f67, %f60, %f60, %f153;
	fma.rn.f32 	%f68, %f60, %f61, %f154;
	fma.rn.f32 	%f69, %f60, %f65, %f155;
	ld.global.nc.f32 	%f70, [%rd37+-4];
	abs.f32 	%f71, %f70;
	setp.num.f32 	%p9, %f71, %f71;
	selp.f32 	%f72, %f70, 0f00000000, %p9;
	ld.shared.f32 	%f73, [%r46+4];
	add.f32 	%f74, %f66, %f72;
	fma.rn.f32 	%f75, %f72, %f72, %f67;
	fma.rn.f32 	%f76, %f72, %f62, %f68;
	fma.rn.f32 	%f77, %f72, %f73, %f69;
	ld.global.nc.f32 	%f78, [%rd37+-8];
	abs.f32 	%f79, %f78;
	setp.num.f32 	%p10, %f79, %f79;
	selp.f32 	%f80, %f78, 0f00000000, %p10;
	ld.shared.f32 	%f81, [%r46+8];
	add.f32 	%f82, %f74, %f80;
	fma.rn.f32 	%f83, %f80, %f80, %f75;
	fma.rn.f32 	%f84, %f80, %f63, %f76;
	fma.rn.f32 	%f85, %f80, %f81, %f77;
	ld.global.nc.f32 	%f86, [%rd37+-12];
	abs.f32 	%f87, %f86;
	setp.num.f32 	%p11, %f87, %f87;
	selp.f32 	%f88, %f86, 0f00000000, %p11;
	ld.shared.f32 	%f89, [%r46+12];
	add.f32 	%f152, %f82, %f88;
	fma.rn.f32 	%f153, %f88, %f88, %f83;
	fma.rn.f32 	%f154, %f88, %f64, %f84;
	fma.rn.f32 	%f155, %f88, %f89, %f85;
	add.s32 	%r56, %r56, 4;
	add.s32 	%r55, %r55, -4;
	add.s32 	%r54, %r54, 16;
	setp.ne.s32 	%p12, %r56, 0;
	mov.u32 	%r57, %r12;
	@%p12 bra 	$L__BB0_10;
$L__BB0_11:
	setp.eq.s32 	%p13, %r11, 0;
	@%p13 bra 	$L__BB0_15;
	setp.eq.s32 	%p14, %r11, 1;
	not.b32 	%r47, %r57;
	add.s32 	%r48, %r53, %r47;
	mul.wide.s32 	%rd38, %r48, 4;
	add.s64 	%rd8, %rd1, %rd38;
	ld.global.nc.f32 	%f90, [%rd8];
	abs.f32 	%f91, %f90;
	setp.num.f32 	%p15, %f91, %f91;
	selp.f32 	%f92, %f90, 0f00000000, %p15;
	shl.b32 	%r49, %r57, 2;
	mov.u32 	%r50, sh;
	add.s32 	%r26, %r50, %r49;
	ld.shared.f32 	%f93, [%r26];
	add.s32 	%r27, %r3, %r49;
	ld.shared.f32 	%f94, [%r27];
	add.f32 	%f152, %f152, %f92;
	fma.rn.f32 	%f153, %f92, %f92, %f153;
	fma.rn.f32 	%f154, %f92, %f93, %f154;
	fma.rn.f32 	%f155, %f92, %f94, %f155;
	@%p14 bra 	$L__BB0_15;
	setp.eq.s32 	%p16, %r11, 2;
	ld.global.nc.f32 	%f95, [%rd8+-4];
	abs.f32 	%f96, %f95;
	setp.num.f32 	%p17, %f96, %f96;
	selp.f32 	%f97, %f95, 0f00000000, %p17;
	ld.shared.f32 	%f98, [%r26+4];
	ld.shared.f32 	%f99, [%r27+4];
	add.f32 	%f152, %f152, %f97;
	fma.rn.f32 	%f153, %f97, %f97, %f153;
	fma.rn.f32 	%f154, %f97, %f98, %f154;
	fma.rn.f32 	%f155, %f97, %f99, %f155;
	@%p16 bra 	$L__BB0_15;
	ld.global.nc.f32 	%f100, [%rd8+-8];
	abs.f32 	%f101, %f100;
	setp.num.f32 	%p18, %f101, %f101;
	selp.f32 	%f102, %f100, 0f00000000, %p18;
	ld.shared.f32 	%f103, [%r26+8];
	ld.shared.f32 	%f104, [%r27+8];
	add.f32 	%f152, %f152, %f102;
	fma.rn.f32 	%f153, %f102, %f102, %f153;
	fma.rn.f32 	%f154, %f102, %f103, %f154;
	fma.rn.f32 	%f155, %f102, %f104, %f155;
$L__BB0_15:
	neg.f32 	%f106, %f152;
	mul.f32 	%f107, %f152, %f106;
	fma.rn.f32 	%f40, %f1, %f153, %f107;
	setp.leu.f32 	%p19, %f40, 0f00000000;
	mov.f32 	%f157, 0f00000000;
	mov.f32 	%f139, 0f00000000;
	mov.f32 	%f158, %f157;
	mov.f32 	%f159, %f157;
	@%p19 bra 	$L__BB0_23;
	setp.leu.f32 	%p20, %f4, 0f00000000;
	sqrt.rn.f32 	%f41, %f40;
	mov.f32 	%f157, %f139;
	@%p20 bra 	$L__BB0_19;
	mul.f32 	%f42, %f4, %f41;
	setp.leu.f32 	%p21, %f42, 0f00000000;
	@%p21 bra 	$L__BB0_19;
	mul.f32 	%f110, %f152, %f6;
	fma.rn.f32 	%f111, %f1, %f154, %f110;
	div.rn.f32 	%f157, %f111, %f42;
$L__BB0_19:
	setp.leu.f32 	%p22, %f5, 0f00000000;
	mov.f32 	%f159, 0f00000000;
	mov.f32 	%f158, %f159;
	@%p22 bra 	$L__BB0_23;
	mul.f32 	%f45, %f5, %f41;
	setp.leu.f32 	%p23, %f45, 0f00000000;
	@%p23 bra 	$L__BB0_23;
	mul.f32 	%f115, %f152, %f7;
	fma.rn.f32 	%f116, %f1, %f155, %f115;
	div.rn.f32 	%f158, %f116, %f45;
	setp.eq.f32 	%p24, %f158, 0f00000000;
	@%p24 bra 	$L__BB0_23;
	div.rn.f32 	%f117, %f157, %f158;
	abs.f32 	%f118, %f117;
	setp.gt.f32 	%p25, %f118, 0f3F800000;
	rcp.approx.ftz.f32 	%f119, %f118;
	selp.f32 	%f120, %f119, %f118, %p25;
	mul.f32 	%f121, %f120, %f120;
	fma.rn.f32 	%f122, %f121, 0f3B2090AA, 0fBC6BE14F;
	fma.rn.f32 	%f123, %f122, %f121, 0f3D23397E;
	fma.rn.f32 	%f124, %f123, %f121, 0fBD948A7A;
	fma.rn.f32 	%f125, %f124, %f121, 0f3DD76B21;
	fma.rn.f32 	%f126, %f125, %f121, 0fBE111E88;
	fma.rn.f32 	%f127, %f126, %f121, 0f3E4CAF60;
	fma.rn.f32 	%f128, %f127, %f121, 0fBEAAAA27;
	mul.f32 	%f129, %f121, %f128;
	fma.rn.f32 	%f130, %f129, %f120, %f120;
	neg.f32 	%f131, %f130;
	fma.rn.f32 	%f132, 0f3F6EE581, 0f3FD774EB, %f131;
	selp.f32 	%f133, %f132, %f130, %p25;
	setp.num.f32 	%p26, %f118, %f118;
	copysign.f32 	%f134, %f117, %f133;
	selp.f32 	%f135, %f134, %f133, %p26;
	add.f32 	%f136, %f135, 0f3FC90FDB;
	mul.f32 	%f137, %f136, 0f42652EE0;
	setp.gt.f32 	%p27, %f158, 0f00000000;
	add.f32 	%f138, %f137, 0fC3340000;
	selp.f32 	%f159, %f138, %f137, %p27;
$L__BB0_23:
	add.s32 	%r51, %r53, %r14;
	mul.wide.s32 	%rd39, %r51, 4;
	add.s64 	%rd40, %rd5, %rd39;
	st.global.f32 	[%rd40], %f157;
	add.s64 	%rd41, %rd6, %rd39;
	st.global.f32 	[%rd41], %f158;
	add.s64 	%rd42, %rd7, %rd39;
	st.global.f32 	[%rd42], %f159;
	add.s32 	%r53, %r53, %r16;
	setp.lt.s32 	%p28, %r53, %r30;
	@%p28 bra 	$L__BB0_6;
$L__BB0_24:
	ret;

}
	// .globl	correlation_cycle_state_batch_f32
.visible .entry correlation_cycle_state_batch_f32(
	.param .u64 .ptr .align 1 correlation_cycle_state_batch_f32_param_0,
	.param .u64 .ptr .align 1 correlation_cycle_state_batch_f32_param_1,
	.param .u64 .ptr .align 1 correlation_cycle_state_batch_f32_param_2,
	.param .u32 correlation_cycle_state_batch_f32_param_3,
	.param .u32 correlation_cycle_state_batch_f32_param_4,
	.param .u32 correlation_cycle_state_batch_f32_param_5,
	.param .u32 correlation_cycle_state_batch_f32_param_6,
	.param .u64 .ptr .align 1 correlation_cycle_state_batch_f32_param_7
)
{
	.reg .pred 	%p<8>;
	.reg .b32 	%r<21>;
	.reg .b32 	%f<14>;
	.reg .b64 	%rd<16>;

	ld.param.u64 	%rd3, [correlation_cycle_state_batch_f32_param_0];
	ld.param.u64 	%rd4, [correlation_cycle_state_batch_f32_param_1];
	ld.param.u64 	%rd5, [correlation_cycle_state_batch_f32_param_2];
	ld.param.u32 	%r9, [correlation_cycle_state_batch_f32_param_3];
	ld.param.u32 	%r11, [correlation_cycle_state_batch_f32_param_4];
	ld.param.u32 	%r10, [correlation_cycle_state_batch_f32_param_5];
	ld.param.u32 	%r12, [correlation_cycle_state_batch_f32_param_6];
	ld.param.u64 	%rd6, [correlation_cycle_state_batch_f32_param_7];
	mov.u32 	%r13, %ctaid.y;
	add.s32 	%r1, %r12, %r13;
	setp.ge.s32 	%p1, %r1, %r11;
	@%p1 bra 	$L__BB1_8;
	cvta.to.global.u64 	%rd7, %rd5;
	cvta.to.global.u64 	%rd8, %rd4;
	mul.wide.s32 	%rd9, %r1, 4;
	add.s64 	%rd10, %rd7, %rd9;
	ld.global.nc.u32 	%r14, [%rd10];
	add.s64 	%rd11, %rd8, %rd9;
	ld.global.nc.f32 	%f1, [%rd11];
	add.s32 	%r2, %r14, %r10;
	mul.lo.s32 	%r3, %r1, %r9;
	mov.u32 	%r15, %ctaid.x;
	mov.u32 	%r4, %ntid.x;
	mov.u32 	%r16, %tid.x;
	mad.lo.s32 	%r20, %r15, %r4, %r16;
	setp.ge.s32 	%p2, %r20, %r9;
	@%p2 bra 	$L__BB1_8;
	cvta.to.global.u64 	%rd1, %rd3;
	cvta.to.global.u64 	%rd2, %rd6;
	mov.u32 	%r17, %nctaid.x;
	mul.lo.s32 	%r6, %r17, %r4;
$L__BB1_3:
	setp.le.s32 	%p3, %r20, %r2;
	mov.f32 	%f13, 0f7FC00000;
	mov.f32 	%f12, 0f00000000;
	@%p3 bra 	$L__BB1_7;
	add.s32 	%r18, %r20, %r3;
	mul.wide.s32 	%rd12, %r18, 4;
	add.s64 	%rd13, %rd1, %rd12;
	ld.global.nc.f32 	%f2, [%rd13];
	ld.global.nc.f32 	%f3, [%rd13+-4];
	abs.f32 	%f8, %f3;
	setp.nan.f32 	%p4, %f8, %f8;
	mov.f32 	%f13, %f12;
	@%p4 bra 	$L__BB1_7;
	sub.f32 	%f10, %f2, %f3;
	abs.f32 	%f11, %f10;
	setp.geu.f32 	%p5, %f11, %f1;
	mov.f32 	%f13, %f12;
	@%p5 bra 	$L__BB1_7;
	setp.ge.f32 	%p6, %f2, 0f00000000;
	selp.f32 	%f13, 0f3F800000, 0fBF800000, %p6;
$L__BB1_7:
	add.s32 	%r19, %r20, %r3;
	mul.wide.s32 	%rd14, %r19, 4;
	add.s64 	%rd15, %rd2, %rd14;
	st.global.f32 	[%rd15], %f13;
	add.s32 	%r20, %r20, %r6;
	setp.lt.s32 	%p7, %r20, %r9;
	@%p7 bra 	$L__BB1_3;
$L__BB1_8:
	ret;

}
	// .globl	correlation_cycle_many_series_one_param_f32_ria
.visible .entry correlation_cycle_many_series_one_param_f32_ria(
	.param .u64 .ptr .align 1 correlation_cycle_many_series_one_param_f32_ria_param_0,
	.param .u64 .ptr .align 1 correlation_cycle_many_series_one_param_f32_ria_param_1,
	.param .u64 .ptr .align 1 correlation_cycle_many_series_one_param_f32_ria_param_2,
	.param .f32 correlation_cycle_many_series_one_param_f32_ria_param_3,
	.param .f32 correlation_cycle_many_series_one_param_f32_ria_param_4,
	.param .f32 correlation_cycle_many_series_one_param_f32_ria_param_5,
	.param .f32 correlation_cycle_many_series_one_param_f32_ria_param_6,
	.param .u32 correlation_cycle_many_series_one_param_f32_ria_param_7,
	.param .u32 correlation_cycle_many_series_one_param_f32_ria_param_8,
	.param .u32 correlation_cycle_many_series_one_param_f32_ria_param_9,
	.param .u64 .ptr .align 1 correlation_cycle_many_series_one_param_f32_ria_param_10,
	.param .u64 .ptr .align 1 correlation_cycle_many_series_one_param_f32_ria_param_11,
	.param .u64 .ptr .align 1 correlation_cycle_many_series_one_param_f32_ria_param_12,
	.param .u64 .ptr .align 1 correlation_cycle_many_series_one_param_f32_ria_param_13
)
{
	.reg .pred 	%p<58>;
	.reg .b32 	%r<112>;
	.reg .b32 	%f<255>;
	.reg .b64 	%rd<88>;

	ld.param.u64 	%rd17, [correlation_cycle_many_series_one_param_f32_ria_param_0];
	ld.param.u64 	%rd18, [correlation_cycle_many_series_one_param_f32_ria_param_1];
	ld.param.u64 	%rd19, [correlation_cycle_many_series_one_param_f32_ria_param_2];
	ld.param.f32 	%f76, [correlation_cycle_many_series_one_param_f32_ria_param_3];
	ld.param.f32 	%f77, [correlation_cycle_many_series_one_param_f32_ria_param_4];
	ld.param.f32 	%f78, [correlation_cycle_many_series_one_param_f32_ria_param_5];
	ld.param.f32 	%f79, [correlation_cycle_many_series_one_param_f32_ria_param_6];
	ld.param.u32 	%r46, [correlation_cycle_many_series_one_param_f32_ria_param_7];
	ld.param.u32 	%r47, [correlation_cycle_many_series_one_param_f32_ria_param_8];
	ld.param.u32 	%r48, [correlation_cycle_many_series_one_param_f32_ria_param_9];
	ld.param.u64 	%rd16, [correlation_cycle_many_series_one_param_f32_ria_param_10];
	ld.param.u64 	%rd20, [correlation_cycle_many_series_one_param_f32_ria_param_11];
	ld.param.u64 	%rd21, [correlation_cycle_many_series_one_param_f32_ria_param_12];
	ld.param.u64 	%rd22, [correlation_cycle_many_series_one_param_f32_ria_param_13];
	cvta.to.global.u64 	%rd1, %rd22;
	cvta.to.global.u64 	%rd2, %rd21;
	cvta.to.global.u64 	%rd3, %rd20;
	cvta.to.global.u64 	%rd4, %rd19;
	cvta.to.global.u64 	%rd5, %rd18;
	cvta.to.global.u64 	%rd6, %rd17;
	mov.u32 	%r49, %ctaid.y;
	mov.u32 	%r50, %ntid.y;
	mov.u32 	%r51, %tid.y;
	mad.lo.s32 	%r1, %r49, %r50, %r51;
	mov.u32 	%r52, %ctaid.x;
	mov.u32 	%r2, %ntid.x;
	mov.u32 	%r53, %tid.x;
	mad.lo.s32 	%r3, %r52, %r2, %r53;
	setp.ge.s32 	%p1, %r1, %r46;
	setp.ge.s32 	%p2, %r3, %r47;
	or.pred  	%p3, %p1, %p2;
	@%p3 bra 	$L__BB2_42;
	cvta.to.global.u64 	%rd23, %rd16;
	mul.wide.u32 	%rd24, %r1, 4;
	add.s64 	%rd25, %rd23, %rd24;
	ld.global.nc.u32 	%r54, [%rd25];
	add.s32 	%r4, %r54, %r48;
	cvt.rn.f32.s32 	%f1, %r48;
	mov.u32 	%r55, %nctaid.x;
	mul.lo.s32 	%r5, %r55, %r2;
	neg.f32 	%f2, %f76;
	setp.leu.f32 	%p4, %f79, 0f00000000;
	@%p4 bra 	$L__BB2_23;
	setp.lt.s32 	%p30, %r48, 1;
	@%p30 bra 	$L__BB2_20;
	and.b32  	%r6, %r48, 3;
	and.b32  	%r7, %r48, 2147483644;
	shl.b32 	%r8, %r46, 2;
	neg.s32 	%r9, %r7;
	add.s64 	%rd7, %rd5, 8;
	neg.f32 	%f3, %f77;
$L__BB2_4:
	setp.lt.s32 	%p36, %r3, %r4;
	mov.f32 	%f226, 0f7FC00000;
	mov.f32 	%f227, %f226;
	mov.f32 	%f228, %f226;
	@%p36 bra 	$L__BB2_13;
	setp.lt.u32 	%p37, %r48, 4;
	mov.f32 	%f240, 0f00000000;
	mov.b32 	%r103, 0;
	mov.f32 	%f239, %f240;
	mov.f32 	%f238, %f240;
	mov.f32 	%f237, %f240;
	@%p37 bra 	$L__BB2_15;
	add.s64 	%rd86, %rd4, 8;
	add.s32 	%r84, %r3, -3;
	mad.lo.s32 	%r102, %r46, %r84, %r1;
	add.s32 	%r85, %r3, -4;
	mad.lo.s32 	%r101, %r46, %r85, %r1;
	add.s32 	%r86, %r3, -2;
	mad.lo.s32 	%r100, %r46, %r86, %r1;
	add.s32 	%r87, %r3, -1;
	mad.lo.s32 	%r98, %r46, %r87, %r1;
	mov.f32 	%f240, 0f00000000;
	mov.u64 	%rd87, %rd7;
	mov.u32 	%r99, %r9;
	bra.uni 	$L__BB2_14;
$L__BB2_7:
	setp.leu.f32 	%p50, %f78, 0f00000000;
	sqrt.rn.f32 	%f12, %f46;
	mov.f32 	%f226, %f218;
	@%p50 bra 	$L__BB2_10;
	mul.f32 	%f13, %f78, %f12;
	setp.leu.f32 	%p51, %f13, 0f00000000;
	@%p51 bra 	$L__BB2_10;
	mul.f32 	%f190, %f237, %f2;
	fma.rn.f32 	%f191, %f1, %f239, %f190;
	div.rn.f32 	%f226, %f191, %f13;
$L__BB2_10:
	mul.f32 	%f16, %f79, %f12;
	setp.leu.f32 	%p52, %f16, 0f00000000;
	mov.f32 	%f228, 0f00000000;
	mov.f32 	%f227, %f228;
	@%p52 bra 	$L__BB2_13;
	mul.f32 	%f194, %f237, %f3;
	fma.rn.f32 	%f195, %f1, %f240, %f194;
	div.rn.f32 	%f227, %f195, %f16;
	setp.eq.f32 	%p53, %f227, 0f00000000;
	@%p53 bra 	$L__BB2_13;
	div.rn.f32 	%f196, %f226, %f227;
	abs.f32 	%f197, %f196;
	setp.gt.f32 	%p54, %f197, 0f3F800000;
	rcp.approx.ftz.f32 	%f198, %f197;
	selp.f32 	%f199, %f198, %f197, %p54;
	mul.f32 	%f200, %f199, %f199;
	fma.rn.f32 	%f201, %f200, 0f3B2090AA, 0fBC6BE14F;
	fma.rn.f32 	%f202, %f201, %f200, 0f3D23397E;
	fma.rn.f32 	%f203, %f202, %f200, 0fBD948A7A;
	fma.rn.f32 	%f204, %f203, %f200, 0f3DD76B21;
	fma.rn.f32 	%f205, %f204, %f200, 0fBE111E88;
	fma.rn.f32 	%f206, %f205, %f200, 0f3E4CAF60;
	fma.rn.f32 	%f207, %f206, %f200, 0fBEAAAA27;
	mul.f32 	%f208, %f200, %f207;
	fma.rn.f32 	%f209, %f208, %f199, %f199;
	neg.f32 	%f210, %f209;
	fma.rn.f32 	%f211, 0f3F6EE581, 0f3FD774EB, %f210;
	selp.f32 	%f212, %f211, %f209, %p54;
	setp.num.f32 	%p55, %f197, %f197;
	copysign.f32 	%f213, %f196, %f212;
	selp.f32 	%f214, %f213, %f212, %p55;
	add.f32 	%f215, %f214, 0f3FC90FDB;
	mul.f32 	%f216, %f215, 0f42652EE0;
	setp.gt.f32 	%p56, %f227, 0f00000000;
	add.f32 	%f217, %f216, 0fC3340000;
	selp.f32 	%f228, %f217, %f216, %p56;
$L__BB2_13:
	mad.lo.s32 	%r96, %r3, %r46, %r1;
	mul.wide.s32 	%rd82, %r96, 4;
	add.s64 	%rd83, %rd3, %rd82;
	st.global.f32 	[%rd83], %f226;
	add.s64 	%rd84, %rd2, %rd82;
	st.global.f32 	[%rd84], %f227;
	add.s64 	%rd85, %rd1, %rd82;
	st.global.f32 	[%rd85], %f228;
	add.s32 	%r3, %r3, %r5;
	setp.lt.s32 	%p57, %r3, %r47;
	@%p57 bra 	$L__BB2_4;
	bra.uni 	$L__BB2_42;
$L__BB2_14:
	.pragma "nounroll";
	mul.wide.s32 	%rd67, %r98, 4;
	add.s64 	%rd68, %rd6, %rd67;
	ld.global.nc.f32 	%f138, [%rd68];
	abs.f32 	%f139, %f138;
	setp.num.f32 	%p38, %f139, %f139;
	selp.f32 	%f140, %f138, 0f00000000, %p38;
	ld.global.nc.f32 	%f141, [%rd87+-8];
	ld.global.nc.f32 	%f142, [%rd86+-8];
	add.f32 	%f143, %f237, %f140;
	fma.rn.f32 	%f144, %f140, %f140, %f238;
	fma.rn.f32 	%f145, %f140, %f141, %f239;
	fma.rn.f32 	%f146, %f140, %f142, %f240;
	mul.wide.s32 	%rd69, %r100, 4;
	add.s64 	%rd70, %rd6, %rd69;
	ld.global.nc.f32 	%f147, [%rd70];
	abs.f32 	%f148, %f147;
	setp.num.f32 	%p39, %f148, %f148;
	selp.f32 	%f149, %f147, 0f00000000, %p39;
	ld.global.nc.f32 	%f150, [%rd87+-4];
	ld.global.nc.f32 	%f151, [%rd86+-4];
	add.f32 	%f152, %f143, %f149;
	fma.rn.f32 	%f153, %f149, %f149, %f144;
	fma.rn.f32 	%f154, %f149, %f150, %f145;
	fma.rn.f32 	%f155, %f149, %f151, %f146;
	mul.wide.s32 	%rd71, %r102, 4;
	add.s64 	%rd72, %rd6, %rd71;
	ld.global.nc.f32 	%f156, [%rd72];
	abs.f32 	%f157, %f156;
	setp.num.f32 	%p40, %f157, %f157;
	selp.f32 	%f158, %f156, 0f00000000, %p40;
	ld.global.nc.f32 	%f159, [%rd87];
	ld.global.nc.f32 	%f160, [%rd86];
	add.f32 	%f161, %f152, %f158;
	fma.rn.f32 	%f162, %f158, %f158, %f153;
	fma.rn.f32 	%f163, %f158, %f159, %f154;
	fma.rn.f32 	%f164, %f158, %f160, %f155;
	mul.wide.s32 	%rd73, %r101, 4;
	add.s64 	%rd74, %rd6, %rd73;
	ld.global.nc.f32 	%f165, [%rd74];
	abs.f32 	%f166, %f165;
	setp.num.f32 	%p41, %f166, %f166;
	selp.f32 	%f167, %f165, 0f00000000, %p41;
	ld.global.nc.f32 	%f168, [%rd87+4];
	ld.global.nc.f32 	%f169, [%rd86+4];
	add.f32 	%f237, %f161, %f167;
	fma.rn.f32 	%f238, %f167, %f167, %f162;
	fma.rn.f32 	%f239, %f167, %f168, %f163;
	fma.rn.f32 	%f240, %f167, %f169, %f164;
	sub.s32 	%r102, %r102, %r8;
	sub.s32 	%r101, %r101, %r8;
	sub.s32 	%r100, %r100, %r8;
	add.s32 	%r99, %r99, 4;
	sub.s32 	%r98, %r98, %r8;
	add.s64 	%rd87, %rd87, 16;
	add.s64 	%rd86, %rd86, 16;
	setp.eq.s32 	%p42, %r99, 0;
	mov.u32 	%r103, %r7;
	@%p42 bra 	$L__BB2_15;
	bra.uni 	$L__BB2_14;
$L__BB2_15:
	setp.eq.s32 	%p43, %r6, 0;
	@%p43 bra 	$L__BB2_19;
	setp.eq.s32 	%p44, %r6, 1;
	not.b32 	%r88, %r103;
	add.s32 	%r89, %r3, %r88;
	mad.lo.s32 	%r90, %r89, %r46, %r1;
	mul.wide.s32 	%rd75, %r90, 4;
	add.s64 	%rd76, %rd6, %rd75;
	ld.global.nc.f32 	%f170, [%rd76];
	abs.f32 	%f171, %f170;
	setp.num.f32 	%p45, %f171, %f171;
	selp.f32 	%f172, %f170, 0f00000000, %p45;
	mul.wide.u32 	%rd77, %r103, 4;
	add.s64 	%rd13, %rd5, %rd77;
	ld.global.nc.f32 	%f173, [%rd13];
	add.s64 	%rd14, %rd4, %rd77;
	ld.global.nc.f32 	%f174, [%rd14];
	add.f32 	%f237, %f237, %f172;
	fma.rn.f32 	%f238, %f172, %f172, %f238;
	fma.rn.f32 	%f239, %f172, %f173, %f239;
	fma.rn.f32 	%f240, %f172, %f174, %f240;
	@%p44 bra 	$L__BB2_19;
	setp.eq.s32 	%p46, %r6, 2;
	sub.s32 	%r91, %r3, %r103;
	add.s32 	%r92, %r91, -2;
	mul.lo.s32 	%r27, %r92, %r46;
	add.s32 	%r93, %r27, %r1;
	mul.wide.s32 	%rd78, %r93, 4;
	add.s64 	%rd79, %rd6, %rd78;
	ld.global.nc.f32 	%f175, [%rd79];
	abs.f32 	%f176, %f175;
	setp.num.f32 	%p47, %f176, %f176;
	selp.f32 	%f177, %f175, 0f00000000, %p47;
	ld.global.nc.f32 	%f178, [%rd13+4];
	ld.global.nc.f32 	%f179, [%rd14+4];
	add.f32 	%f237, %f237, %f177;
	fma.rn.f32 	%f238, %f177, %f177, %f238;
	fma.rn.f32 	%f239, %f177, %f178, %f239;
	fma.rn.f32 	%f240, %f177, %f179, %f240;
	@%p46 bra 	$L__BB2_19;
	sub.s32 	%r94, %r27, %r46;
	add.s32 	%r95, %r94, %r1;
	mul.wide.s32 	%rd80, %r95, 4;
	add.s64 	%rd81, %rd6, %rd80;
	ld.global.nc.f32 	%f180, [%rd81];
	abs.f32 	%f181, %f180;
	setp.num.f32 	%p48, %f181, %f181;
	selp.f32 	%f182, %f180, 0f00000000, %p48;
	ld.global.nc.f32 	%f183, [%rd13+8];
	ld.global.nc.f32 	%f184, [%rd14+8];
	add.f32 	%f237, %f237, %f182;
	fma.rn.f32 	%f238, %f182, %f182, %f238;
	fma.rn.f32 	%f239, %f182, %f183, %f239;
	fma.rn.f32 	%f240, %f182, %f184, %f240;
$L__BB2_19:
	neg.f32 	%f186, %f237;
	mul.f32 	%f187, %f237, %f186;
	fma.rn.f32 	%f46, %f1, %f238, %f187;
	setp.gt.f32 	%p49, %f46, 0f00000000;
	mov.f32 	%f226, 0f00000000;
	mov.f32 	%f218, 0f00000000;
	mov.f32 	%f227, %f226;
	mov.f32 	%f228, %f226;
	@%p49 bra 	$L__BB2_7;
	bra.uni 	$L__BB2_13;
$L__BB2_20:
	setp.gt.f32 	%p31, %f78, 0f00000000;
	@%p31 bra 	$L__BB2_21;
	bra.uni 	$L__BB2_22;
$L__BB2_21:
	mad.lo.s32 	%r82, %r3, %r46, %r1;
	setp.lt.s32 	%p34, %r3, %r4;
	selp.f32 	%f133, 0f7FC00000, 0f00000000, %p34;
	mul.wide.s32 	%rd63, %r82, 4;
	add.s64 	%rd64, %rd3, %rd63;
	st.global.f32 	[%rd64], %f133;
	add.s64 	%rd65, %rd2, %rd63;
	st.global.f32 	[%rd65], %f133;
	add.s64 	%rd66, %rd1, %rd63;
	st.global.f32 	[%rd66], %f133;
	add.s32 	%r3, %r3, %r5;
	setp.lt.s32 	%p35, %r3, %r47;
	@%p35 bra 	$L__BB2_21;
	bra.uni 	$L__BB2_42;
$L__BB2_22:
	mad.lo.s32 	%r81, %r3, %r46, %r1;
	setp.lt.s32 	%p32, %r3, %r4;
	selp.f32 	%f132, 0f7FC00000, 0f00000000, %p32;
	mul.wide.s32 	%rd59, %r81, 4;
	add.s64 	%rd60, %rd3, %rd59;
	st.global.f32 	[%rd60], %f132;
	add.s64 	%rd61, %rd2, %rd59;
	st.global.f32 	[%rd61], %f132;
	add.s64 	%rd62, %rd1, %rd59;
	st.global.f32 	[%rd62], %f132;
	add.s32 	%r3, %r3, %r5;
	setp.lt.s32 	%p33, %r3, %r47;
	@%p33 bra 	$L__BB2_22;
	bra.uni 	$L__BB2_42;
$L__BB2_23:
	setp.lt.s32 	%p5, %r48, 1;
	@%p5 bra 	$L__BB2_39;
	setp.gt.f32 	%p11, %f78, 0f00000000;
	@%p11 bra 	$L__BB2_25;
	bra.uni 	$L__BB2_38;
$L__BB2_25:
	and.b32  	%r32, %r48, 3;
	and.b32  	%r33, %r48, 2147483644;
$L__BB2_26:
	setp.lt.s32 	%p14, %r3, %r4;
	mov.f32 	%f244, 0f7FC00000;
	mov.f32 	%f245, %f244;
	@%p14 bra 	$L__BB2_31;
	setp.lt.u32 	%p15, %r48, 4;
	mov.f32 	%f254, 0f00000000;
	mov.b32 	%r108, 0;
	mov.f32 	%f253, %f254;
	mov.f32 	%f252, %f254;
	@%p15 bra 	$L__BB2_33;
	mov.f32 	%f254, 0f00000000;
	mov.b32 	%r107, 0;
	bra.uni 	$L__BB2_32;
$L__BB2_29:
	sqrt.rn.f32 	%f128, %f75;
	mul.f32 	%f53, %f78, %f128;
	setp.leu.f32 	%p28, %f53, 0f00000000;
	@%p28 bra 	$L__BB2_31;
	mul.f32 	%f130, %f252, %f2;
	fma.rn.f32 	%f131, %f1, %f254, %f130;
	div.rn.f32 	%f244, %f131, %f53;
$L__BB2_31:
	mad.lo.s32 	%r80, %r3, %r46, %r1;
	mul.wide.s32 	%rd55, %r80, 4;
	add.s64 	%rd56, %rd3, %rd55;
	st.global.f32 	[%rd56], %f244;
	add.s64 	%rd57, %rd2, %rd55;
	st.global.f32 	[%rd57], %f245;
	add.s64 	%rd58, %rd1, %rd55;
	st.global.f32 	[%rd58], %f245;
	add.s32 	%r3, %r3, %r5;
	setp.lt.s32 	%p29, %r3, %r47;
	@%p29 bra 	$L__BB2_26;
	bra.uni 	$L__BB2_42;
$L__BB2_32:
	.pragma "nounroll";
	not.b32 	%r61, %r107;
	add.s32 	%r62, %r3, %r61;
	mad.lo.s32 	%r63, %r62, %r46, %r1;
	mul.wide.s32 	%rd38, %r63, 4;
	add.s64 	%rd39, %rd6, %rd38;
	ld.global.nc.f32 	%f87, [%rd39];
	abs.f32 	%f88, %f87;
	setp.num.f32 	%p16, %f88, %f88;
	selp.f32 	%f89, %f87, 0f00000000, %p16;
	mul.wide.u32 	%rd40, %r107, 4;
	add.s64 	%rd41, %rd5, %rd40;
	ld.global.nc.f32 	%f90, [%rd41];
	add.f32 	%f91, %f252, %f89;
	fma.rn.f32 	%f92, %f89, %f89, %f253;
	fma.rn.f32 	%f93, %f89, %f90, %f254;
	sub.s32 	%r64, %r3, %r107;
	add.s32 	%r65, %r64, -2;
	mul.lo.s32 	%r66, %r65, %r46;
	add.s32 	%r67, %r66, %r1;
	mul.wide.s32 	%rd42, %r67, 4;
	add.s64 	%rd43, %rd6, %rd42;
	ld.global.nc.f32 	%f94, [%rd43];
	abs.f32 	%f95, %f94;
	setp.num.f32 	%p17, %f95, %f95;
	selp.f32 	%f96, %f94, 0f00000000, %p17;
	ld.global.nc.f32 	%f97, [%rd41+4];
	add.f32 	%f98, %f91, %f96;
	fma.rn.f32 	%f99, %f96, %f96, %f92;
	fma.rn.f32 	%f100, %f96, %f97, %f93;
	sub.s32 	%r68, %r66, %r46;
	add.s32 	%r69, %r68, %r1;
	mul.wide.s32 	%rd44, %r69, 4;
	add.s64 	%rd45, %rd6, %rd44;
	ld.global.nc.f32 	%f101, [%rd45];
	abs.f32 	%f102, %f101;
	setp.num.f32 	%p18, %f102, %f102;
	selp.f32 	%f103, %f101, 0f00000000, %p18;
	ld.global.nc.f32 	%f104, [%rd41+8];
	add.f32 	%f105, %f98, %f103;
	fma.rn.f32 	%f106, %f103, %f103, %f99;
	fma.rn.f32 	%f107, %f103, %f104, %f100;
	sub.s32 	%r70, %r68, %r46;
	add.s32 	%r71, %r70, %r1;
	mul.wide.s32 	%rd46, %r71, 4;
	add.s64 	%rd47, %rd6, %rd46;
	ld.global.nc.f32 	%f108, [%rd47];
	abs.f32 	%f109, %f108;
	setp.num.f32 	%p19, %f109, %f109;
	selp.f32 	%f110, %f108, 0f00000000, %p19;
	ld.global.nc.f32 	%f111, [%rd41+12];
	add.f32 	%f252, %f105, %f110;
	fma.rn.f32 	%f253, %f110, %f110, %f106;
	fma.rn.f32 	%f254, %f110, %f111, %f107;
	add.s32 	%r107, %r107, 4;
	setp.eq.s32 	%p20, %r107, %r33;
	mov.u32 	%r108, %r33;
	@%p20 bra 	$L__BB2_33;
	bra.uni 	$L__BB2_32;
$L__BB2_33:
	setp.eq.s32 	%p21, %r32, 0;
	@%p21 bra 	$L__BB2_37;
	setp.eq.s32 	%p22, %r32, 1;
	not.b32 	%r72, %r108;
	add.s32 	%r73, %r3, %r72;
	mad.lo.s32 	%r74, %r73, %r46, %r1;
	mul.wide.s32 	%rd48, %r74, 4;
	add.s64 	%rd49, %rd6, %rd48;
	ld.global.nc.f32 	%f112, [%rd49];
	abs.f32 	%f113, %f112;
	setp.num.f32 	%p23, %f113, %f113;
	selp.f32 	%f114, %f112, 0f00000000, %p23;
	mul.wide.u32 	%rd50, %r108, 4;
	add.s64 	%rd15, %rd5, %rd50;
	ld.global.nc.f32 	%f115, [%rd15];
	add.f32 	%f252, %f252, %f114;
	fma.rn.f32 	%f253, %f114, %f114, %f253;
	fma.rn.f32 	%f254, %f114, %f115, %f254;
	@%p22 bra 	$L__BB2_37;
	setp.eq.s32 	%p24, %r32, 2;
	sub.s32 	%r75, %r3, %r108;
	add.s32 	%r76, %r75, -2;
	mul.lo.s32 	%r39, %r76, %r46;
	add.s32 	%r77, %r39, %r1;
	mul.wide.s32 	%rd51, %r77, 4;
	add.s64 	%rd52, %rd6, %rd51;
	ld.global.nc.f32 	%f116, [%rd52];
	abs.f32 	%f117, %f116;
	setp.num.f32 	%p25, %f117, %f117;
	selp.f32 	%f118, %f116, 0f00000000, %p25;
	ld.global.nc.f32 	%f119, [%rd15+4];
	add.f32 	%f252, %f252, %f118;
	fma.rn.f32 	%f253, %f118, %f118, %f253;
	fma.rn.f32 	%f254, %f118, %f119, %f254;
	@%p24 bra 	$L__BB2_37;
	sub.s32 	%r78, %r39, %r46;
	add.s32 	%r79, %r78, %r1;
	mul.wide.s32 	%rd53, %r79, 4;
	add.s64 	%rd54, %rd6, %rd53;
	ld.global.nc.f32 	%f120, [%rd54];
	abs.f32 	%f121, %f120;
	setp.num.f32 	%p26, %f121, %f121;
	selp.f32 	%f122, %f120, 0f00000000, %p26;
	ld.global.nc.f32 	%f123, [%rd15+8];
	add.f32 	%f252, %f252, %f122;
	fma.rn.f32 	%f253, %f122, %f122, %f253;
	fma.rn.f32 	%f254, %f122, %f123, %f254;
$L__BB2_37:
	neg.f32 	%f125, %f252;
	mul.f32 	%f126, %f252, %f125;
	fma.rn.f32 	%f75, %f1, %f253, %f126;
	setp.gt.f32 	%p27, %f75, 0f00000000;
	mov.f32 	%f244, 0f00000000;
	mov.f32 	%f245, 0f00000000;
	@%p27 bra 	$L__BB2_29;
	bra.uni 	$L__BB2_31;
$L__BB2_38:
	mad.lo.s32 	%r58, %r3, %r46, %r1;
	setp.lt.s32 	%p12, %r3, %r4;
	selp.f32 	%f82, 0f7FC00000, 0f00000000, %p12;
	mul.wide.s32 	%rd34, %r58, 4;
	add.s64 	%rd35, %rd3, %rd34;
	st.global.f32 	[%rd35], %f82;
	add.s64 	%rd36, %rd2, %rd34;
	st.global.f32 	[%rd36], %f82;
	add.s64 	%rd37, %rd1, %rd34;
	st.global.f32 	[%rd37], %f82;
	add.s32 	%r3, %r3, %r5;
	setp.lt.s32 	%p13, %r3, %r47;
	@%p13 bra 	$L__BB2_38;
	bra.uni 	$L__BB2_42;
$L__BB2_39:
	setp.gt.f32 	%p6, %f78, 0f00000000;
	@%p6 bra 	$L__BB2_40;
	bra.uni 	$L__BB2_41;
$L__BB2_40:
	mad.lo.s32 	%r57, %r3, %r46, %r1;
	setp.lt.s32 	%p9, %r3, %r4;
	selp.f32 	%f81, 0f7FC00000, 0f00000000, %p9;
	mul.wide.s32 	%rd30, %r57, 4;
	add.s64 	%rd31, %rd3, %rd30;
	st.global.f32 	[%rd31], %f81;
	add.s64 	%rd32, %rd2, %rd30;
	st.global.f32 	[%rd32], %f81;
	add.s64 	%rd33, %rd1, %rd30;
	st.global.f32 	[%rd33], %f81;
	add.s32 	%r3, %r3, %r5;
	setp.lt.s32 	%p10, %r3, %r47;
	@%p10 bra 	$L__BB2_40;
	bra.uni 	$L__BB2_42;
$L__BB2_41:
	mad.lo.s32 	%r56, %r3, %r46, %r1;
	setp.lt.s32 	%p7, %r3, %r4;
	selp.f32 	%f80, 0f7FC00000, 0f00000000, %p7;
	mul.wide.s32 	%rd26, %r56, 4;
	add.s64 	%rd27, %rd3, %rd26;
	st.global.f32 	[%rd27], %f80;
	add.s64 	%rd28, %rd2, %rd26;
	st.global.f32 	[%rd28], %f80;
	add.s64 	%rd29, %rd1, %rd26;
	st.global.f32 	[%rd29], %f80;
	add.s32 	%r3, %r3, %r5;
	setp.lt.s32 	%p8, %r3, %r47;
	@%p8 bra 	$L__BB2_41;
$L__BB2_42:
	ret;

}
	// .globl	correlation_cycle_state_many_series_one_param_f32
.visible .entry correlation_cycle_state_many_series_one_param_f32(
	.param .u64 .ptr .align 1 correlation_cycle_state_many_series_one_param_f32_param_0,
	.param .f32 correlation_cycle_state_many_series_one_param_f32_param_1,
	.param .u64 .ptr .align 1 correlation_cycle_state_many_series_one_param_f32_param_2,
	.param .u32 correlation_cycle_state_many_series_one_param_f32_param_3,
	.param .u32 correlation_cycle_state_many_series_one_param_f32_param_4,
	.param .u32 correlation_cycle_state_many_series_one_param_f32_param_5,
	.param .u64 .ptr .align 1 correlation_cycle_state_many_series_one_param_f32_param_6
)
{
	.reg .pred 	%p<9>;
	.reg .b32 	%r<21>;
	.reg .b32 	%f<14>;
	.reg .b64 	%rd<15>;

	ld.param.u64 	%rd3, [correlation_cycle_state_many_series_one_param_f32_param_0];
	ld.param.f32 	%f5, [correlation_cycle_state_many_series_one_param_f32_param_1];
	ld.param.u64 	%rd4, [correlation_cycle_state_many_series_one_param_f32_param_2];
	ld.param.u32 	%r9, [correlation_cycle_state_many_series_one_param_f32_param_3];
	ld.param.u32 	%r10, [correlation_cycle_state_many_series_one_param_f32_param_4];
	ld.param.u32 	%r11, [correlation_cycle_state_many_series_one_param_f32_param_5];
	ld.param.u64 	%rd5, [correlation_cycle_state_many_series_one_param_f32_param_6];
	mov.u32 	%r12, %ctaid.y;
	mov.u32 	%r13, %ntid.y;
	mov.u32 	%r14, %tid.y;
	mad.lo.s32 	%r1, %r12, %r13, %r14;
	mov.u32 	%r15, %ctaid.x;
	mov.u32 	%r2, %ntid.x;
	mov.u32 	%r16, %tid.x;
	mad.lo.s32 	%r20, %r15, %r2, %r16;
	setp.ge.s32 	%p1, %r1, %r9;
	setp.ge.s32 	%p2, %r20, %r10;
	or.pred  	%p3, %p1, %p2;
	@%p3 bra 	$L__BB3_7;
	cvta.to.global.u64 	%rd1, %rd3;
	cvta.to.global.u64 	%rd6, %rd4;
	mul.wide.u32 	%rd7, %r1, 4;
	add.s64 	%rd8, %rd6, %rd7;
	ld.global.nc.u32 	%r17, [%rd8];
	add.s32 	%r4, %r17, %r11;
	mov.u32 	%r18, %nctaid.x;
	mul.lo.s32 	%r5, %r18, %r2;
	cvta.to.global.u64 	%rd2, %rd5;
$L__BB3_2:
	mad.lo.s32 	%r7, %r20, %r9, %r1;
	setp.le.s32 	%p4, %r20, %r4;
	mov.f32 	%f13, 0f7FC00000;
	mov.f32 	%f12, 0f00000000;
	@%p4 bra 	$L__BB3_6;
	mul.wide.s32 	%rd9, %r7, 4;
	add.s64 	%rd10, %rd1, %rd9;
	ld.global.nc.f32 	%f1, [%rd10];
	sub.s32 	%r19, %r7, %r9;
	mul.wide.s32 	%rd11, %r19, 4;
	add.s64 	%rd12, %rd1, %rd11;
	ld.global.nc.f32 	%f2, [%rd12];
	abs.f32 	%f8, %f2;
	setp.nan.f32 	%p5, %f8, %f8;
	mov.f32 	%f13, %f12;
	@%p5 bra 	$L__BB3_6;
	sub.f32 	%f10, %f1, %f2;
	abs.f32 	%f11, %f10;
	setp.geu.f32 	%p6, %f11, %f5;
	mov.f32 	%f13, %f12;
	@%p6 bra 	$L__BB3_6;
	setp.ge.f32 	%p7, %f1, 0f00000000;
	selp.f32 	%f13, 0f3F800000, 0fBF800000, %p7;
$L__BB3_6:
	mul.wide.s32 	%rd13, %r7, 4;
	add.s64 	%rd14, %rd2, %rd13;
	st.global.f32 	[%rd14], %f13;
	add.s32 	%r20, %r20, %r5;
	setp.lt.s32 	%p8, %r20, %r10;
	@%p8 bra 	$L__BB3_2;
$L__BB3_7:
	ret;

}


// ===== COMPILED SASS (sm_100) =====

	.target	sm_100

	.elftype	@"ET_EXEC"


//--------------------- .note.nv.tkinfo           --------------------------
	.section	.note.nv.tkinfo,"",@"SHT_NOTE"
	.sectionflags	@"SHF_NOTE_NV_TKINFO"
	.tkinfo
        /*0018*/ 	.word	0x00000002
        /*0030*/ 	.string	""
        /*0030*/ 	.string	"ptxas"
        /*0030*/ 	.string	"Cuda compilation tools, release 13.0, V13.0.88"
        /*0030*/ 	.string	"Build cuda_13.0.r13.0/compiler.36424714_0"
        /*0030*/ 	.string	"-arch sm_100 -m 64 "



//--------------------- .note.nv.cuinfo           --------------------------
	.section	.note.nv.cuinfo,"",@"SHT_NOTE"
	.sectionflags	@"SHF_NOTE_NV_CUINFO"
        /*0018*/ 	.short	0x0002
        /*001a*/ 	.short	0x0064
        /*001c*/ 	.short	0x0082
	.zero		2


//--------------------- .nv.info                  --------------------------
	.section	.nv.info,"",@"SHT_CUDA_INFO"
	.align	4


	//----- nvinfo : EIATTR_REGCOUNT
	.align		4
        /*0000*/ 	.byte	0x04, 0x2f
        /*0002*/ 	.short	(.L_1 - .L_0)
	.align		4
.L_0:
        /*0004*/ 	.word	index@(correlation_cycle_batch_f32_ria)
        /*0008*/ 	.word	0x0000001f


	//----- nvinfo : EIATTR_FRAME_SIZE
	.align		4
.L_1:
        /*000c*/ 	.byte	0x04, 0x11
        /*000e*/ 	.short	(.L_3 - .L_2)
	.align		4
.L_2:
        /*0010*/ 	.word	index@($__internal_3_$__cuda_sm3x_div_rn_noftz_f32_slowpath)
        /*0014*/ 	.word	0x00000000


	//----- nvinfo : EIATTR_FRAME_SIZE
	.align		4
.L_3:
        /*0018*/ 	.byte	0x04, 0x11
        /*001a*/ 	.short	(.L_5 - .L_4)
	.align		4
.L_4:
        /*001c*/ 	.word	index@($__internal_2_$__cuda_sm20_sqrt_rn_f32_slowpath)
        /*0020*/ 	.word	0x00000000


	//----- nvinfo : EIATTR_FRAME_SIZE
	.align		4
.L_5:
        /*0024*/ 	.byte	0x04, 0x11
        /*0026*/ 	.short	(.L_7 - .L_6)
	.align		4
.L_6:
        /*0028*/ 	.word	index@(correlation_cycle_batch_f32_ria)
        /*002c*/ 	.word	0x00000000


	//----- nvinfo : EIATTR_REGCOUNT
	.align		4
.L_7:
        /*0030*/ 	.byte	0x04, 0x2f
        /*0032*/ 	.short	(.L_9 - .L_8)
	.align		4
.L_8:
        /*0034*/ 	.word	index@(correlation_cycle_state_batch_f32)
        /*0038*/ 	.word	0x00000014


	//----- nvinfo : EIATTR_FRAME_SIZE
	.align		4
.L_9:
        /*003c*/ 	.byte	0x04, 0x11
        /*003e*/ 	.short	(.L_11 - .L_10)
	.align		4
.L_10:
        /*0040*/ 	.word	index@(correlation_cycle_state_batch_f32)
        /*0044*/ 	.word	0x00000000


	//----- nvinfo : EIATTR_REGCOUNT
	.align		4
.L_11:
        /*0048*/ 	.byte	0x04, 0x2f
        /*004a*/ 	.short	(.L_13 - .L_12)
	.align		4
.L_12:
        /*004c*/ 	.word	index@(correlation_cycle_many_series_one_param_f32_ria)
        /*0050*/ 	.word	0x00000020


	//----- nvinfo : EIATTR_FRAME_SIZE
	.align		4
.L_13:
        /*0054*/ 	.byte	0x04, 0x11
        /*0056*/ 	.short	(.L_15 - .L_14)
	.align		4
.L_14:
        /*0058*/ 	.word	index@($__internal_1_$__cuda_sm3x_div_rn_noftz_f32_slowpath)
        /*005c*/ 	.word	0x00000000


	//----- nvinfo : EIATTR_FRAME_SIZE
	.align		4
.L_15:
        /*0060*/ 	.byte	0x04, 0x11
        /*0062*/ 	.short	(.L_17 - .L_16)
	.align		4
.L_16:
        /*0064*/ 	.word	index@($__internal_0_$__cuda_sm20_sqrt_rn_f32_slowpath)
        /*0068*/ 	.word	0x00000000


	//----- nvinfo : EIATTR_FRAME_SIZE
	.align		4
.L_17:
        /*006c*/ 	.byte	0x04, 0x11
        /*006e*/ 	.short	(.L_19 - .L_18)
	.align		4
.L_18:
        /*0070*/ 	.word	index@(correlation_cycle_many_series_one_param_f32_ria)
        /*0074*/ 	.word	0x00000000


	//----- nvinfo : EIATTR_REGCOUNT
	.align		4
.L_19:
        /*0078*/ 	.byte	0x04, 0x2f
        /*007a*/ 	.short	(.L_21 - .L_20)
	.align		4
.L_20:
        /*007c*/ 	.word	index@(correlation_cycle_state_many_series_one_param_f32)
        /*0080*/ 	.word	0x0000001a


	//----- nvinfo : EIATTR_FRAME_SIZE
	.align		4
.L_21:
        /*0084*/ 	.byte	0x04, 0x11
        /*0086*/ 	.short	(.L_23 - .L_22)
	.align		4
.L_22:
        /*0088*/ 	.word	index@(correlation_cycle_state_many_series_one_param_f32)
        /*008c*/ 	.word	0x00000000


	//----- nvinfo : EIATTR_MIN_STACK_SIZE
	.align		4
.L_23:
        /*0090*/ 	.byte	0x04, 0x12
        /*0092*/ 	.short	(.L_25 - .L_24)
	.align		4
.L_24:
        /*0094*/ 	.word	index@(correlation_cycle_state_many_series_one_param_f32)
        /*0098*/ 	.word	0x00000000


	//----- nvinfo : EIATTR_MIN_STACK_SIZE
	.align		4
.L_25:
        /*009c*/ 	.byte	0x04, 0x12
        /*009e*/ 	.short	(.L_27 - .L_26)
	.align		4
.L_26:
        /*00a0*/ 	.word	index@(correlation_cycle_many_series_one_param_f32_ria)
        /*00a4*/ 	.word	0x00000000


	//----- nvinfo : EIATTR_MIN_STACK_SIZE
	.align		4
.L_27:
        /*00a8*/ 	.byte	0x04, 0x12
        /*00aa*/ 	.short	(.L_29 - .L_28)
	.align		4
.L_28:
        /*00ac*/ 	.word	index@(correlation_cycle_state_batch_f32)
        /*00b0*/ 	.word	0x00000000


	//----- nvinfo : EIATTR_MIN_STACK_SIZE
	.align		4
.L_29:
        /*00b4*/ 	.byte	0x04, 0x12
        /*00b6*/ 	.short	(.L_31 - .L_30)
	.align		4
.L_30:
        /*00b8*/ 	.word	index@(correlation_cycle_batch_f32_ria)
        /*00bc*/ 	.word	0x00000000
.L_31:


//--------------------- .nv.compat                --------------------------
	.section	.nv.compat,"",@"SHT_CUDA_COMPAT_INFO"
	.align	4
        /*0000*/ 	.byte	0x02, 0x09, 0x00, 0x00, 0x02, 0x02, 0x01, 0x00, 0x02, 0x05, 0x05, 0x00, 0x03, 0x07, 0x01, 0x01
        /*0010*/ 	.byte	0x02, 0x03, 0x00, 0x00, 0x02, 0x06, 0x01, 0x00, 0x04, 0x0b, 0x08, 0x00, 0x01, 0x00, 0x00, 0x00
        /*0020*/ 	.byte	0x00, 0x00, 0x00, 0x00


//--------------------- .nv.info.correlation_cycle_state_many_series_one_param_f32 --------------------------
	.section	.nv.info.correlation_cycle_state_many_series_one_param_f32,"",@"SHT_CUDA_INFO"
	.sectionflags	@""
	.align	4


	//----- nvinfo : EIATTR_CUDA_API_VERSION
	.align		4
        /*0000*/ 	.byte	0x04, 0x37
        /*0002*/ 	.short	(.L_33 - .L_32)
.L_32:
        /*0004*/ 	.word	0x00000082


	//----- nvinfo : EIATTR_KPARAM_INFO
	.align		4
.L_33:
        /*0008*/ 	.byte	0x04, 0x17
        /*000a*/ 	.short	(.L_35 - .L_34)
.L_34:
        /*000c*/ 	.word	0x00000000
        /*0010*/ 	.short	0x0006
        /*0012*/ 	.short	0x0028
        /*0014*/ 	.byte	0x00, 0xf5, 0x21, 0x00


	//----- nvinfo : EIATTR_KPARAM_INFO
	.align		4
.L_35:
        /*0018*/ 	.byte	0x04, 0x17
        /*001a*/ 	.short	(.L_37 - .L_36)
.L_36:
        /*001c*/ 	.word	0x00000000
        /*0020*/ 	.short	0x0005
        /*0022*/ 	.short	0x0020
        /*0024*/ 	.byte	0x00, 0xf0, 0x11, 0x00


	//----- nvinfo : EIATTR_KPARAM_INFO
	.align		4
.L_37:
        /*0028*/ 	.byte	0x04, 0x17
        /*002a*/ 	.short	(.L_39 - .L_38)
.L_38:
        /*002c*/ 	.word	0x00000000
        /*0030*/ 	.short	0x0004
        /*0032*/ 	.short	0x001c
        /*0034*/ 	.byte	0x00, 0xf0, 0x11, 0x00


	//----- nvinfo : EIATTR_KPARAM_INFO
	.align		4
.L_39:
        /*0038*/ 	.byte	0x04, 0x17
        /*003a*/ 	.short	(.L_41 - .L_40)
.L_40:
        /*003c*/ 	.word	0x00000000
        /*0040*/ 	.short	0x0003
        /*0042*/ 	.short	0x0018
        /*0044*/ 	.byte	0x00, 0xf0, 0x11, 0x00


	//----- nvinfo : EIATTR_KPARAM_INFO
	.align		4
.L_41:
        /*0048*/ 	.byte	0x04, 0x17
        /*004a*/ 	.short	(.L_43 - .L_42)
.L_42:
        /*004c*/ 	.word	0x00000000
        /*0050*/ 	.short	0x0002
        /*0052*/ 	.short	0x0010
        /*0054*/ 	.byte	0x00, 0xf5, 0x21, 0x00


	//----- nvinfo : EIATTR_KPARAM_INFO
	.align		4
.L_43:
        /*0058*/ 	.byte	0x04, 0x17
        /*005a*/ 	.short	(.L_45 - .L_44)
.L_44:
        /*005c*/ 	.word	0x00000000
        /*0060*/ 	.short	0x0001
        /*0062*/ 	.short	0x0008
        /*0064*/ 	.byte	0x00, 0xf0, 0x11, 0x00


	//----- nvinfo : EIATTR_KPARAM_INFO
	.align		4
.L_45:
        /*0068*/ 	.byte	0x04, 0x17
        /*006a*/ 	.short	(.L_47 - .L_46)
.L_46:
        /*006c*/ 	.word	0x00000000
        /*0070*/ 	.short	0x0000
        /*0072*/ 	.short	0x0000
        /*0074*/ 	.byte	0x00, 0xf5, 0x21, 0x00


	//----- nvinfo : EIATTR_SPARSE_MMA_MASK
	.align		4
.L_47:
        /*0078*/ 	.byte	0x03, 0x50
        /*007a*/ 	.short	0x0000


	//----- nvinfo : EIATTR_MAXREG_COUNT
	.align		4
        /*007c*/ 	.byte	0x03, 0x1b
        /*007e*/ 	.short	0x00ff


	//----- nvinfo : EIATTR_MERCURY_ISA_VERSION
	.align		4
        /*0080*/ 	.byte	0x03, 0x5f
        /*0082*/ 	.short	0x0101


	//----- nvinfo : EIATTR_VRC_CTA_INIT_COUNT
	.align		4
        /*0084*/ 	.byte	0x02, 0x4a
	.zero		1
	.zero		1


	//----- nvinfo : EIATTR_EXIT_INSTR_OFFSETS
	.align		4
        /*0088*/ 	.byte	0x04, 0x1c
        /*008a*/ 	.short	(.L_49 - .L_48)


	//   ....[0]....
.L_48:
        /*008c*/ 	.word	0x000000c0


	//   ....[1]....
        /*0090*/ 	.word	0x00000320


	//----- nvinfo : EIATTR_CRS_STACK_SIZE
	.align		4
.L_49:
        /*0094*/ 	.byte	0x04, 0x1e
        /*0096*/ 	.short	(.L_51 - .L_50)
.L_50:
        /*0098*/ 	.word	0x00000000


	//----- nvinfo : EIATTR_CBANK_PARAM_SIZE
	.align		4
.L_51:
        /*009c*/ 	.byte	0x03, 0x19
        /*009e*/ 	.short	0x0030


	//----- nvinfo : EIATTR_PARAM_CBANK
	.align		4
        /*00a0*/ 	.byte	0x04, 0x0a
        /*00a2*/ 	.short	(.L_53 - .L_52)
	.align		4
.L_52:
        /*00a4*/ 	.word	index@(.nv.constant0.correlation_cycle_state_many_series_one_param_f32)
        /*00a8*/ 	.short	0x0380
        /*00aa*/ 	.short	0x0030


	//----- nvinfo : EIATTR_SW_WAR
	.align		4
.L_53:
        /*00ac*/ 	.byte	0x04, 0x36
        /*00ae*/ 	.short	(.L_55 - .L_54)
.L_54:
        /*00b0*/ 	.word	0x00000008
.L_55:


//--------------------- .nv.info.correlation_cycle_many_series_one_param_f32_ria --------------------------
	.section	.nv.info.correlation_cycle_many_series_one_param_f32_ria,"",@"SHT_CUDA_INFO"
	.sectionflags	@""
	.align	4


	//----- nvinfo : EIATTR_CUDA_API_VERSION
	.align		4
        /*0000*/ 	.byte	0x04, 0x37
        /*0002*/ 	.short	(.L_57 - .L_56)
.L_56:
        /*0004*/ 	.word	0x00000082


	//----- nvinfo : EIATTR_KPARAM_INFO
	.align		4
.L_57:
        /*0008*/ 	.byte	0x04, 0x17
        /*000a*/ 	.short	(.L_59 - .L_58)
.L_58:
        /*000c*/ 	.word	0x00000000
        /*0010*/ 	.short	0x000d
        /*0012*/ 	.short	0x0050
        /*0014*/ 	.byte	0x00, 0xf5, 0x21, 0x00


	//----- nvinfo : EIATTR_KPARAM_INFO
	.align		4
.L_59:
        /*0018*/ 	.byte	0x04, 0x17
        /*001a*/ 	.short	(.L_61 - .L_60)
.L_60:
        /*001c*/ 	.word	0x00000000
        /*0020*/ 	.short	0x000c
        /*0022*/ 	.short	0x0048
        /*0024*/ 	.byte	0x00, 0xf5, 0x21, 0x00


	//----- nvinfo : EIATTR_KPARAM_INFO
	.align		4
.L_61:
        /*0028*/ 	.byte	0x04, 0x17
        /*002a*/ 	.short	(.L_63 - .L_62)
.L_62:
        /*002c*/ 	.word	0x00000000
        /*0030*/ 	.short	0x000b
        /*0032*/ 	.short	0x0040
        /*0034*/ 	.byte	0x00, 0xf5, 0x21, 0x00


	//----- nvinfo : EIATTR_KPARAM_INFO
	.align		4
.L_63:
        /*0038*/ 	.byte	0x04, 0x17
        /*003a*/ 	.short	(.L_65 - .L_64)
.L_64:
        /*003c*/ 	.word	0x00000000
        /*0040*/ 	.short	0x000a
        /*0042*/ 	.short	0x0038
        /*0044*/ 	.byte	0x00, 0xf5, 0x21, 0x00


	//----- nvinfo : EIATTR_KPARAM_INFO
	.align		4
.L_65:
        /*0048*/ 	.byte	0x04, 0x17
        /*004a*/ 	.short	(.L_67 - .L_66)
.L_66:
        /*004c*/ 	.word	0x00000000
        /*0050*/ 	.short	0x0009
        /*0052*/ 	.short	0x0030
        /*0054*/ 	.byte	0x00, 0xf0, 0x11, 0x00


	//----- nvinfo : EIATTR_KPARAM_INFO
	.align		4
.L_67:
        /*0058*/ 	.byte	0x04, 0x17
        /*005a*/ 	.short	(.L_69 - .L_68)
.L_68:
        /*005c*/ 	.word	0x00000000
        /*0060*/ 	.short	0x0008
        /*0062*/ 	.short	0x002c
        /*0064*/ 	.byte	0x00, 0xf0, 0x11, 0x00


	//----- nvinfo : EIATTR_KPARAM_INFO
	.align		4
.L_69:
        /*0068*/ 	.byte	0x04, 0x17
        /*006a*/ 	.short	(.L_71 - .L_70)
.L_70:
        /*006c*/ 	.word	0x00000000
        /*0070*/ 	.short	0x0007
        /*0072*/ 	.short	0x0028
        /*0074*/ 	.byte	0x00, 0xf0, 0x11, 0x00


	//----- nvinfo : EIATTR_KPARAM_INFO
	.align		4
.L_71:
        /*0078*/ 	.byte	0x04, 0x17
        /*007a*/ 	.short	(.L_73 - .L_72)
.L_72:
        /*007c*/ 	.word	0x00000000
        /*0080*/ 	.short	0x0006
        /*0082*/ 	.short	0x0024
        /*0084*/ 	.byte	0x00, 0xf0, 0x11, 0x00


	//----- nvinfo : EIATTR_KPARAM_INFO
	.align		4
.L_73:
        /*0088*/ 	.byte	0x04, 0x17
        /*008a*/ 	.short	(.L_75 - .L_74)
.L_74:
        /*008c*/ 	.word	0x00000000
        /*0090*/ 	.short	0x0005
        /*0092*/ 	.short	0x0020
        /*0094*/ 	.byte	0x00, 0xf0, 0x11, 0x00


	//----- nvinfo : EIATTR_KPARAM_INFO
	.align		4
.L_75:
        /*0098*/ 	.byte	0x04, 0x17
        /*009a*/ 	.short	(.L_77 - .L_76)
.L_76:
        /*009c*/ 	.word	0x00000000
        /*00a0*/ 	.short	0x0004
        /*00a2*/ 	.short	0x001c
        /*00a4*/ 	.byte	0x00, 0xf0, 0x11, 0x00


	//----- nvinfo : EIATTR_KPARAM_INFO
	.align		4
.L_77:
        /*00a8*/ 	.byte	0x04, 0x17
        /*00aa*/ 	.short	(.L_79 - .L_78)
.L_78:
        /*00ac*/ 	.word	0x00000000
        /*00b0*/ 	.short	0x0003
        /*00b2*/ 	.short	0x0018
        /*00b4*/ 	.byte	0x00, 0xf0, 0x11, 0x00


	//----- nvinfo : EIATTR_KPARAM_INFO
	.align		4
.L_79:
        /*00b8*/ 	.byte	0x04, 0x17
        /*00ba*/ 	.short	(.L_81 - .L_80)
.L_80:
        /*00bc*/ 	.word	0x00000000
        /*00c0*/ 	.short	0x0002
        /*00c2*/ 	.short	0x0010
        /*00c4*/ 	.byte	0x00, 0xf5, 0x21, 0x00


	//----- nvinfo : EIATTR_KPARAM_INFO
	.align		4
.L_81:
        /*00c8*/ 	.byte	0x04, 0x17
        /*00ca*/ 	.short	(.L_83 - .L_82)
.L_82:
        /*00cc*/ 	.word	0x00000000
        /*00d0*/ 	.short	0x0001
        /*00d2*/ 	.short	0x0008
        /*00d4*/ 	.byte	0x00, 0xf5, 0x21, 0x00


	//----- nvinfo : EIATTR_KPARAM_INFO
	.align		4
.L_83:
        /*00d8*/ 	.byte	0x04, 0x17
        /*00da*/ 	.short	(.L_85 - .L_84)
.L_84:
        /*00dc*/ 	.word	0x00000000
        /*00e0*/ 	.short	0x0000
        /*00e2*/ 	.short	0x0000
        /*00e4*/ 	.byte	0x00, 0xf5, 0x21, 0x00


	//----- nvinfo : EIATTR_SPARSE_MMA_MASK
	.align		4
.L_85:
        /*00e8*/ 	.byte	0x03, 0x50
        /*00ea*/ 	.short	0x0000


	//----- nvinfo : EIATTR_MAXREG_COUNT
	.align		4
        /*00ec*/ 	.byte	0x03, 0x1b
        /*00ee*/ 	.short	0x00ff


	//----- nvinfo : EIATTR_MERCURY_ISA_VERSION
	.align		4
        /*00f0*/ 	.byte	0x03, 0x5f
        /*00f2*/ 	.short	0x0101


	//----- nvinfo : EIATTR_VRC_CTA_INIT_COUNT
	.align		4
        /*00f4*/ 	.byte	0x02, 0x4a
	.zero		1
	.zero		1


	//----- nvinfo : EIATTR_EXIT_INSTR_OFFSETS
	.align		4
        /*00f8*/ 	.byte	0x04, 0x1c
        /*00fa*/ 	.short	(.L_87 - .L_86)


	//   ....[0]....
.L_86:
        /*00fc*/ 	.word	0x000000c0


	//   ....[1]....
        /*0100*/ 	.word	0x00001240


	//   ....[2]....
        /*0104*/ 	.word	0x000013a0


	//   ....[3]....
        /*0108*/ 	.word	0x00001470


	//   ....[4]....
        /*010c*/ 	.word	0x000015c0


	//   ....[5]....
        /*0110*/ 	.word	0x00001fa0


	//   ....[6]....
        /*0114*/ 	.word	0x00002100


	//   ....[7]....
        /*0118*/ 	.word	0x000021d0


	//----- nvinfo : EIATTR_CRS_STACK_SIZE
	.align		4
.L_87:
        /*011c*/ 	.byte	0x04, 0x1e
        /*011e*/ 	.short	(.L_89 - .L_88)
.L_88:
        /*0120*/ 	.word	0x00000000


	//----- nvinfo : EIATTR_CBANK_PARAM_SIZE
	.align		4
.L_89:
        /*0124*/ 	.byte	0x03, 0x19
        /*0126*/ 	.short	0x0058


	//----- nvinfo : EIATTR_PARAM_CBANK
	.align		4
        /*0128*/ 	.byte	0x04, 0x0a
        /*012a*/ 	.short	(.L_91 - .L_90)
	.align		4
.L_90:
        /*012c*/ 	.word	index@(.nv.constant0.correlation_cycle_many_series_one_param_f32_ria)
        /*0130*/ 	.short	0x0380
        /*0132*/ 	.short	0x0058


	//----- nvinfo : EIATTR_SW_WAR
	.align		4
.L_91:
        /*0134*/ 	.byte	0x04, 0x36
        /*0136*/ 	.short	(.L_93 - .L_92)
.L_92:
        /*0138*/ 	.word	0x00000008
.L_93:


//--------------------- .nv.info.correlation_cycle_state_batch_f32 --------------------------
	.section	.nv.info.correlation_cycle_state_batch_f32,"",@"SHT_CUDA_INFO"
	.sectionflags	@""
	.align	4


	//----- nvinfo : EIATTR_CUDA_API_VERSION
	.align		4
        /*0000*/ 	.byte	0x04, 0x37
        /*0002*/ 	.short	(.L_95 - .L_94)
.L_94:
        /*0004*/ 	.word	0x00000082


	//----- nvinfo : EIATTR_KPARAM_INFO
	.align		4
.L_95:
        /*0008*/ 	.byte	0x04, 0x17
        /*000a*/ 	.short	(.L_97 - .L_96)
.L_96:
        /*000c*/ 	.word	0x00000000
        /*0010*/ 	.short	0x0007
        /*0012*/ 	.short	0x0028
        /*0014*/ 	.byte	0x00, 0xf5, 0x21, 0x00


	//----- nvinfo : EIATTR_KPARAM_INFO
	.align		4
.L_97:
        /*0018*/ 	.byte	0x04, 0x17
        /*001a*/ 	.short	(.L_99 - .L_98)
.L_98:
        /*001c*/ 	.word	0x00000000
        /*0020*/ 	.short	0x0006
        /*0022*/ 	.short	0x0024
        /*0024*/ 	.byte	0x00, 0xf0, 0x11, 0x00


	//----- nvinfo : EIATTR_KPARAM_INFO
	.align		4
.L_99:
        /*0028*/ 	.byte	0x04, 0x17
        /*002a*/ 	.short	(.L_101 - .L_100)
.L_100:
        /*002c*/ 	.word	0x00000000
        /*0030*/ 	.short	0x0005
        /*0032*/ 	.short	0x0020
        /*0034*/ 	.byte	0x00, 0xf0, 0x11, 0x00


	//----- nvinfo : EIATTR_KPARAM_INFO
	.align		4
.L_101:
        /*0038*/ 	.byte	0x04, 0x17
        /*003a*/ 	.short	(.L_103 - .L_102)
.L_102:
        /*003c*/ 	.word	0x00000000
        /*0040*/ 	.short	0x0004
        /*0042*/ 	.short	0x001c
        /*0044*/ 	.byte	0x00, 0xf0, 0x11, 0x00


	//----- nvinfo : EIATTR_KPARAM_INFO
	.align		4
.L_103:
        /*0048*/ 	.byte	0x04, 0x17
        /*004a*/ 	.short	(.L_105 - .L_104)
.L_104:
        /*004c*/ 	.word	0x00000000
        /*0050*/ 	.short	0x0003
        /*0052*/ 	.short	0x0018
        /*0054*/ 	.byte	0x00, 0xf0, 0x11, 0x00


	//----- nvinfo : EIATTR_KPARAM_INFO
	.align		4
.L_105:
        /*0058*/ 	.byte	0x04, 0x17
        /*005a*/ 	.short	(.L_107 - .L_106)
.L_106:
        /*005c*/ 	.word	0x00000000
        /*0060*/ 	.short	0x0002
        /*0062*/ 	.short	0x0010
        /*0064*/ 	.byte	0x00, 0xf5, 0x21, 0x00


	//----- nvinfo : EIATTR_KPARAM_INFO
	.align		4
.L_107:
        /*0068*/ 	.byte	0x04, 0x17
        /*006a*/ 	.short	(.L_109 - .L_108)
.L_108:
        /*006c*/ 	.word	0x00000000
        /*0070*/ 	.short	0x0001
        /*0072*/ 	.short	0x0008
        /*0074*/ 	.byte	0x00, 0xf5, 0x21, 0x00


	//----- nvinfo : EIATTR_KPARAM_INFO
	.align		4
.L_109:
        /*0078*/ 	.byte	0x04, 0x17
        /*007a*/ 	.short	(.L_111 - .L_110)
.L_110:
        /*007c*/ 	.word	0x00000000
        /*0080*/ 	.short	0x0000
        /*0082*/ 	.short	0x0000
        /*0084*/ 	.byte	0x00, 0xf5, 0x21, 0x00


	//----- nvinfo : EIATTR_SPARSE_MMA_MASK
	.align		4
.L_111:
        /*0088*/ 	.byte	0x03, 0x50
        /*008a*/ 	.short	0x0000


	//----- nvinfo : EIATTR_MAXREG_COUNT
	.align		4
        /*008c*/ 	.byte	0x03, 0x1b
        /*008e*/ 	.short	0x00ff


	//----- nvinfo : EIATTR_MERCURY_ISA_VERSION
	.align		4
        /*0090*/ 	.byte	0x03, 0x5f
        /*0092*/ 	.short	0x0101


	//----- nvinfo : EIATTR_VRC_CTA_INIT_COUNT
	.align		4
        /*0094*/ 	.byte	0x02, 0x4a
	.zero		1
	.zero		1


	//----- nvinfo : EIATTR_EXIT_INSTR_OFFSETS
	.align		4
        /*0098*/ 	.byte	0x04, 0x1c
        /*009a*/ 	.short	(.L_113 - .L_112)


	//   ....[0]....
.L_112:
        /*009c*/ 	.word	0x00000060


	//   ....[1]....
        /*00a0*/ 	.word	0x00000130


	//   ....[2]....
        /*00a4*/ 	.word	0x00000350


	//----- nvinfo : EIATTR_CRS_STACK_SIZE
	.align		4
.L_113:
        /*00a8*/ 	.byte	0x04, 0x1e
        /*00aa*/ 	.short	(.L_115 - .L_114)
.L_114:
        /*00ac*/ 	.word	0x00000000


	//----- nvinfo : EIATTR_CBANK_PARAM_SIZE
	.align		4
.L_115:
        /*00b0*/ 	.byte	0x03, 0x19
        /*00b2*/ 	.short	0x0030


	//----- nvinfo : EIATTR_PARAM_CBANK
	.align		4
        /*00b4*/ 	.byte	0x04, 0x0a
        /*00b6*/ 	.short	(.L_117 - .L_116)
	.align		4
.L_116:
        /*00b8*/ 	.word	index@(.nv.constant0.correlation_cycle_state_batch_f32)
        /*00bc*/ 	.short	0x0380
        /*00be*/ 	.short	0x0030


	//----- nvinfo : EIATTR_SW_WAR
	.align		4
.L_117:
        /*00c0*/ 	.byte	0x04, 0x36
        /*00c2*/ 	.short	(.L_119 - .L_118)
.L_118:
        /*00c4*/ 	.word	0x00000008
.L_119:


//--------------------- .nv.info.correlation_cycle_batch_f32_ria --------------------------
	.section	.nv.info.correlation_cycle_batch_f32_ria,"",@"SHT_CUDA_INFO"
	.sectionflags	@""
	.align	4


	//----- nvinfo : EIATTR_CUDA_API_VERSION
	.align		4
        /*0000*/ 	.byte	0x04, 0x37
        /*0002*/ 	.short	(.L_121 - .L_120)
.L_120:
        /*0004*/ 	.word	0x00000082


	//----- nvinfo : EIATTR_KPARAM_INFO
	.align		4
.L_121:
        /*0008*/ 	.byte	0x04, 0x17
        /*000a*/ 	.short	(.L_123 - .L_122)
.L_122:
        /*000c*/ 	.word	0x00000000
        /*0010*/ 	.short	0x000f
        /*0012*/ 	.short	0x0068
        /*0014*/ 	.byte	0x00, 0xf5, 0x21, 0x00


	//----- nvinfo : EIATTR_KPARAM_INFO
	.align		4
.L_123:
        /*0018*/ 	.byte	0x04, 0x17
        /*001a*/ 	.short	(.L_125 - .L_124)
.L_124:
        /*001c*/ 	.word	0x00000000
        /*0020*/ 	.short	0x000e
        /*0022*/ 	.short	0x0060
        /*0024*/ 	.byte	0x00, 0xf5, 0x21, 0x00


	//----- nvinfo : EIATTR_KPARAM_INFO
	.align		4
.L_125:
        /*0028*/ 	.byte	0x04, 0x17
        /*002a*/ 	.short	(.L_127 - .L_126)
.L_126:
        /*002c*/ 	.word	0x00000000
        /*0030*/ 	.short	0x000d
        /*0032*/ 	.short	0x0058
        /*0034*/ 	.byte	0x00, 0xf5, 0x21, 0x00


	//----- nvinfo : EIATTR_KPARAM_INFO
	.align		4
.L_127:
        /*0038*/ 	.byte	0x04, 0x17
        /*003a*/ 	.short	(.L_129 - .L_128)
.L_128:
        /*003c*/ 	.word	0x00000000
        /*0040*/ 	.short	0x000c
        /*0042*/ 	.short	0x0050
        /*0044*/ 	.byte	0x00, 0xf0, 0x11, 0x00


	//----- nvinfo : EIATTR_KPARAM_INFO
	.align		4
.L_129:
        /*0048*/ 	.byte	0x04, 0x17
        /*004a*/ 	.short	(.L_131 - .L_130)
.L_130:
        /*004c*/ 	.word	0x00000000
        /*0050*/ 	.short	0x000b
        /*0052*/ 	.short	0x004c
        /*0054*/ 	.byte	0x00, 0xf0, 0x11, 0x00


	//----- nvinfo : EIATTR_KPARAM_INFO
	.align		4
.L_131:
        /*0058*/ 	.byte	0x04, 0x17
        /*005a*/ 	.short	(.L_133 - .L_132)
.L_132:
        /*005c*/ 	.word	0x00000000
        /*0060*/ 	.short	0x000a
        /*0062*/ 	.short	0x0048
        /*0064*/ 	.byte	0x00, 0xf0, 0x11, 0x00


	//----- nvinfo : EIATTR_KPARAM_INFO
	.align		4
.L_133:
        /*0068*/ 	.byte	0x04, 0x17
        /*006a*/ 	.short	(.L_135 - .L_134)
.L_134:
        /*006c*/ 	.word	0x00000000
        /*0070*/ 	.short	0x0009
        /*0072*/ 	.short	0x0044
        /*0074*/ 	.byte	0x00, 0xf0, 0x11, 0x00


	//----- nvinfo : EIATTR_KPARAM_INFO
	.align		4
.L_135:
        /*0078*/ 	.byte	0x04, 0x17
        /*007a*/ 	.short	(.L_137 - .L_136)
.L_136:
        /*007c*/ 	.word	0x00000000
        /*0080*/ 	.short	0x0008
        /*0082*/ 	.short	0x0040
        /*0084*/ 	.byte	0x00, 0xf0, 0x11, 0x00


	//----- nvinfo : EIATTR_KPARAM_INFO
	.align		4
.L_137:
        /*0088*/ 	.byte	0x04, 0x17
        /*008a*/ 	.short	(.L_139 - .L_138)
.L_138:
        /*008c*/ 	.word	0x00000000
        /*0090*/ 	.short	0x0007
        /*0092*/ 	.short	0x0038
        /*0094*/ 	.byte	0x00, 0xf5, 0x21, 0x00


	//----- nvinfo : EIATTR_KPARAM_INFO
	.align		4
.L_139:
        /*0098*/ 	.byte	0x04, 0x17
        /*009a*/ 	.short	(.L_141 - .L_140)
.L_140:
        /*009c*/ 	.word	0x00000000
        /*00a0*/ 	.short	0x0006
        /*00a2*/ 	.short	0x0030
        /*00a4*/ 	.byte	0x00, 0xf5, 0x21, 0x00


	//----- nvinfo : EIATTR_KPARAM_INFO
	.align		4
.L_141:
        /*00a8*/ 	.byte	0x04, 0x17
        /*00aa*/ 	.short	(.L_143 - .L_142)
.L_142:
        /*00ac*/ 	.word	0x00000000
        /*00b0*/ 	.short	0x0005
        /*00b2*/ 	.short	0x0028
        /*00b4*/ 	.byte	0x00, 0xf5, 0x21, 0x00


	//----- nvinfo : EIATTR_KPARAM_INFO
	.align		4
.L_143:
        /*00b8*/ 	.byte	0x04, 0x17
        /*00ba*/ 	.short	(.L_145 - .L_144)
.L_144:
        /*00bc*/ 	.word	0x00000000
        /*00c0*/ 	.short	0x0004
        /*00c2*/ 	.short	0x0020
        /*00c4*/ 	.byte	0x00, 0xf5, 0x21, 0x00


	//----- nvinfo : EIATTR_KPARAM_INFO
	.align		4
.L_145:
        /*00c8*/ 	.byte	0x04, 0x17
        /*00ca*/ 	.short	(.L_147 - .L_146)
.L_146:
        /*00cc*/ 	.word	0x00000000
        /*00d0*/ 	.short	0x0003
        /*00d2*/ 	.short	0x0018
        /*00d4*/ 	.byte	0x00, 0xf5, 0x21, 0x00


	//----- nvinfo : EIATTR_KPARAM_INFO
	.align		4
.L_147:
        /*00d8*/ 	.byte	0x04, 0x17
        /*00da*/ 	.short	(.L_149 - .L_148)
.L_148:
        /*00dc*/ 	.word	0x00000000
        /*00e0*/ 	.short	0x0002
        /*00e2*/ 	.short	0x0010
        /*00e4*/ 	.byte	0x00, 0xf5, 0x21, 0x00


	//----- nvinfo : EIATTR_KPARAM_INFO
	.align		4
.L_149:
        /*00e8*/ 	.byte	0x04, 0x17
        /*00ea*/ 	.short	(.L_151 - .L_150)
.L_150:
        /*00ec*/ 	.word	0x00000000
        /*00f0*/ 	.short	0x0001
        /*00f2*/ 	.short	0x0008
        /*00f4*/ 	.byte	0x00, 0xf5, 0x21, 0x00


	//----- nvinfo : EIATTR_KPARAM_INFO
	.align		4
.L_151:
        /*00f8*/ 	.byte	0x04, 0x17
        /*00fa*/ 	.short	(.L_153 - .L_152)
.L_152:
        /*00fc*/ 	.word	0x00000000
        /*0100*/ 	.short	0x0000
        /*0102*/ 	.short	0x0000
        /*0104*/ 	.byte	0x00, 0xf5, 0x21, 0x00


	//----- nvinfo : EIATTR_SPARSE_MMA_MASK
	.align		4
.L_153:
        /*0108*/ 	.byte	0x03, 0x50
        /*010a*/ 	.short	0x0000


	//----- nvinfo : EIATTR_MAXREG_COUNT
	.align		4
        /*010c*/ 	.byte	0x03, 0x1b
        /*010e*/ 	.short	0x00ff


	//----- nvinfo : EIATTR_NUM_BARRIERS
	.align		4
        /*0110*/ 	.byte	0x02, 0x4c
        /*0112*/ 	.byte	0x01
	.zero		1


	//----- nvinfo : EIATTR_MERCURY_ISA_VERSION
	.align		4
        /*0114*/ 	.byte	0x03, 0x5f
        /*0116*/ 	.short	0x0101


	//----- nvinfo : EIATTR_UNUSED_LOAD_BYTE_OFFSET
	.align		4
        /*0118*/ 	.byte	0x04, 0x44
        /*011a*/ 	.short	(.L_155 - .L_154)


	//   ....[0]....
.L_154:
        /*011c*/ 	.word	0x00000a10
        /*0120*/ 	.word	0x00000fff


	//----- nvinfo : EIATTR_VRC_CTA_INIT_COUNT
	.align		4
.L_155:
        /*0124*/ 	.byte	0x02, 0x4a
	.zero		1
	.zero		1


	//----- nvinfo : EIATTR_EXIT_INSTR_OFFSETS
	.align		4
        /*0128*/ 	.byte	0x04, 0x1c
        /*012a*/ 	.short	(.L_157 - .L_156)


	//   ....[0]....
.L_156:
        /*012c*/ 	.word	0x00000070


	//   ....[1]....
        /*0130*/ 	.word	0x000004a0


	//   ....[2]....
        /*0134*/ 	.word	0x00001350


	//----- nvinfo : EIATTR_CRS_STACK_SIZE
	.align		4
.L_157:
        /*0138*/ 	.byte	0x04, 0x1e
        /*013a*/ 	.short	(.L_159 - .L_158)
.L_158:
        /*013c*/ 	.word	0x00000000


	//----- nvinfo : EIATTR_CBANK_PARAM_SIZE
	.align		4
.L_159:
        /*0140*/ 	.byte	0x03, 0x19
        /*0142*/ 	.short	0x0070


	//----- nvinfo : EIATTR_PARAM_CBANK
	.align		4
        /*0144*/ 	.byte	0x04, 0x0a
        /*0146*/ 	.short	(.L_161 - .L_160)
	.align		4
.L_160:
        /*0148*/ 	.word	index@(.nv.constant0.correlation_cycle_batch_f32_ria)
        /*014c*/ 	.short	0x0380
        /*014e*/ 	.short	0x0070


	//----- nvinfo : EIATTR_SW_WAR
	.align		4
.L_161:
        /*0150*/ 	.byte	0x04, 0x36
        /*0152*/ 	.short	(.L_163 - .L_162)
.L_162:
        /*0154*/ 	.word	0x00000008
.L_163:


//--------------------- .nv.callgraph             --------------------------
	.section	.nv.callgraph,"",@"SHT_CUDA_CALLGRAPH"
	.align	4
	.sectionentsize	8
	.align		4
        /*0000*/ 	.word	0x00000000
	.align		4
        /*0004*/ 	.word	0xffffffff
	.align		4
        /*0008*/ 	.word	0x00000000
	.align		4
        /*000c*/ 	.word	0xfffffffe
	.align		4
        /*0010*/ 	.word	0x00000000
	.align		4
        /*0014*/ 	.word	0xfffffffd
	.align		4
        /*0018*/ 	.word	0x00000000
	.align		4
        /*001c*/ 	.word	0xfffffffc


//--------------------- .text.correlation_cycle_state_many_series_one_param_f32 --------------------------
	.section	.text.correlation_cycle_state_many_series_one_param_f32,"ax",@progbits
	.align	128
        .global         correlation_cycle_state_many_series_one_param_f32
        .type           correlation_cycle_state_many_series_one_param_f32,@function
        .size           correlation_cycle_state_many_series_one_param_f32,(.L_x_92 - correlation_cycle_state_many_series_one_param_f32)
        .other          correlation_cycle_state_many_series_one_param_f32,@"STO_CUDA_ENTRY STV_DEFAULT"
correlation_cycle_state_many_series_one_param_f32:
.text.correlation_cycle_state_many_series_one_param_f32:
[----:B------:R-:W-:Y:S01]  /*0000*/  LDC R1, c[0x0][0x37c] ;  /* 0x0000df00ff017b82 */ /* 0x000fe20000000800 */
[----:B------:R-:W0:Y:S07]  /*0010*/  S2R R0, SR_TID.X ;  /* 0x0000000000007919 */ /* 0x000e2e0000002100 */
[----:B------:R-:W1:Y:S01]  /*0020*/  LDC R11, c[0x0][0x364] ;  /* 0x0000d900ff0b7b82 */ /* 0x000e620000000800 */
[----:B------:R-:W2:Y:S01]  /*0030*/  LDCU.64 UR6, c[0x0][0x398] ;  /* 0x00007300ff0677ac */ /* 0x000ea20008000a00 */
[----:B------:R-:W1:Y:S06]  /*0040*/  S2R R2, SR_TID.Y ;  /* 0x0000000000027919 */ /* 0x000e6c0000002200 */
[----:B------:R-:W0:Y:S08]  /*0050*/  S2UR UR5, SR_CTAID.X ;  /* 0x00000000000579c3 */ /* 0x000e300000002500 */
[----:B------:R-:W0:Y:S08]  /*0060*/  LDC R17, c[0x0][0x360] ;  /* 0x0000d800ff117b82 */ /* 0x000e300000000800 */
[----:B------:R-:W1:Y:S01]  /*0070*/  S2UR UR4, SR_CTAID.Y ;  /* 0x00000000000479c3 */ /* 0x000e620000002600 */
[----:B0-----:R-:W-:-:S05]  /*0080*/  IMAD R0, R17, UR5, R0 ;  /* 0x0000000511007c24 */ /* 0x001fca000f8e0200 */
[----:B--2---:R-:W-:Y:S01]  /*0090*/  ISETP.GE.AND P0, PT, R0, UR7, PT ;  /* 0x0000000700007c0c */ /* 0x004fe2000bf06270 */
[----:B-1----:R-:W-:-:S05]  /*00a0*/  IMAD R11, R11, UR4, R2 ;  /* 0x000000040b0b7c24 */ /* 0x002fca000f8e0202 */
[----:B------:R-:W-:-:S13]  /*00b0*/  ISETP.GE.OR P0, PT, R11, UR6, P0 ;  /* 0x000000060b007c0c */ /* 0x000fda0008706670 */
[----:B------:R-:W-:Y:S05]  /*00c0*/  @P0 EXIT ;  /* 0x000000000000094d */ /* 0x000fea0003800000 */
[----:B------:R-:W0:Y:S01]  /*00d0*/  LDC.64 R8, c[0x0][0x390] ;  /* 0x0000e400ff087b82 */ /* 0x000e220000000a00 */
[----:B------:R-:W1:Y:S01]  /*00e0*/  LDCU.64 UR4, c[0x0][0x358] ;  /* 0x00006b00ff0477ac */ /* 0x000e620008000a00 */
[----:B------:R-:W2:Y:S06]  /*00f0*/  LDCU UR7, c[0x0][0x3a0] ;  /* 0x00007400ff0777ac */ /* 0x000eac0008000800 */
[----:B------:R-:W3:Y:S01]  /*0100*/  LDC.64 R2, c[0x0][0x380] ;  /* 0x0000e000ff027b82 */ /* 0x000ee20000000a00 */
[----:B------:R-:W4:Y:S01]  /*0110*/  LDCU UR6, c[0x0][0x370] ;  /* 0x00006e00ff0677ac */ /* 0x000f220008000800 */
[----:B------:R-:W0:Y:S06]  /*0120*/  LDCU UR8, c[0x0][0x388] ;  /* 0x00007100ff0877ac */ /* 0x000e2c0008000800 */
[----:B------:R-:W2:Y:S01]  /*0130*/  LDC.64 R4, c[0x0][0x3a8] ;  /* 0x0000ea00ff047b82 */ /* 0x000ea20000000a00 */
[----:B0-----:R-:W-:-:S07]  /*0140*/  IMAD.WIDE.U32 R8, R11, 0x4, R8 ;  /* 0x000000040b087825 */ /* 0x001fce00078e0008 */
[----:B------:R-:W0:Y:S01]  /*0150*/  LDC.64 R6, c[0x0][0x398] ;  /* 0x0000e600ff067b82 */ /* 0x000e220000000a00 */
[----:B-1----:R-:W2:Y:S01]  /*0160*/  LDG.E.CONSTANT R8, desc[UR4][R8.64] ;  /* 0x0000000408087981 */ /* 0x002ea2000c1e9900 */
[----:B----4-:R-:W-:Y:S01]  /*0170*/  IMAD R17, R17, UR6, RZ ;  /* 0x0000000611117c24 */ /* 0x010fe2000f8e02ff */
[----:B0-23--:R-:W-:-:S07]  /*0180*/  IADD3 R15, PT, PT, R8, UR7, RZ ;  /* 0x00000007080f7c10 */ /* 0x00dfce000fffe0ff */
.L_x_2:
[C---:B------:R-:W-:Y:S01]  /*0190*/  ISETP.GT.AND P0, PT, R0.reuse, R15, PT ;  /* 0x0000000f0000720c */ /* 0x040fe20003f04270 */
[----:B------:R-:W-:Y:S01]  /*01a0*/  IMAD R21, R0, R6, R11 ;  /* 0x0000000600157224 */ /* 0x000fe200078e020b */
[----:B------:R-:W-:Y:S01]  /*01b0*/  BSSY.RECONVERGENT B0, `(.L_x_0) ;  /* 0x0000012000007945 */ /* 0x000fe20003800200 */
[----:B------:R-:W-:Y:S02]  /*01c0*/  MOV R19, 0x7fc00000 ;  /* 0x7fc0000000137802 */ /* 0x000fe40000000f00 */
[----:B------:R-:W-:-:S08]  /*01d0*/  IMAD.WIDE R8, R21, 0x4, R4 ;  /* 0x0000000415087825 */ /* 0x000fd000078e0204 */
[----:B------:R-:W-:Y:S05]  /*01e0*/  @!P0 BRA `(.L_x_1) ;  /* 0x0000000000388947 */ /* 0x000fea0003800000 */
[----:B------:R-:W-:-:S04]  /*01f0*/  IMAD.IADD R13, R21, 0x1, -R6 ;  /* 0x00000001150d7824 */ /* 0x000fc800078e0a06 */
[----:B------:R-:W-:-:S05]  /*0200*/  IMAD.WIDE R12, R13, 0x4, R2 ;  /* 0x000000040d0c7825 */ /* 0x000fca00078e0202 */
[----:B------:R-:W2:Y:S01]  /*0210*/  LDG.E.CONSTANT R23, desc[UR4][R12.64] ;  /* 0x000000040c177981 */ /* 0x000ea2000c1e9900 */
[----:B------:R-:W-:Y:S01]  /*0220*/  HFMA2 R19, -RZ, RZ, 0, 0 ;  /* 0x00000000ff137431 */ /* 0x000fe200000001ff */
[----:B--2---:R-:W-:-:S13]  /*0230*/  FSETP.NAN.AND P0, PT, |R23|, |R23|, PT ;  /* 0x400000171700720b */ /* 0x004fda0003f08200 */
[----:B------:R-:W-:Y:S05]  /*0240*/  @P0 BRA `(.L_x_1) ;  /* 0x0000000000200947 */ /* 0x000fea0003800000 */
[----:B------:R-:W-:-:S06]  /*0250*/  IMAD.WIDE R12, R21, 0x4, R2 ;  /* 0x00000004150c7825 */ /* 0x000fcc00078e0202 */
[----:B------:R-:W2:Y:S01]  /*0260*/  LDG.E.CONSTANT R12, desc[UR4][R12.64] ;  /* 0x000000040c0c7981 */ /* 0x000ea2000c1e9900 */
[----:B------:R-:W-:Y:S02]  /*0270*/  IMAD.MOV.U32 R19, RZ, RZ, RZ ;  /* 0x000000ffff137224 */ /* 0x000fe400078e00ff */
[----:B--2---:R-:W-:-:S05]  /*0280*/  FADD R10, R12, -R23 ;  /* 0x800000170c0a7221 */ /* 0x004fca0000000000 */
[----:B------:R-:W-:-:S13]  /*0290*/  FSETP.GEU.AND P1, PT, |R10|, UR8, PT ;  /* 0x000000080a007c0b */ /* 0x000fda000bf2e200 */
[----:B------:R-:W-:Y:S02]  /*02a0*/  @!P1 FSETP.GE.AND P0, PT, R12, RZ, PT ;  /* 0x000000ff0c00920b */ /* 0x000fe40003f06000 */
[----:B------:R-:W-:-:S04]  /*02b0*/  @!P1 MOV R10, 0x3f800000 ;  /* 0x3f800000000a9802 */ /* 0x000fc80000000f00 */
[----:B------:R-:W-:-:S07]  /*02c0*/  @!P1 FSEL R19, R10, -1, P0 ;  /* 0xbf8000000a139808 */ /* 0x000fce0000000000 */
.L_x_1:
[----:B------:R-:W-:Y:S05]  /*02d0*/  BSYNC.RECONVERGENT B0 ;  /* 0x0000000000007941 */ /* 0x000fea0003800200 */
.L_x_0:
[----:B------:R0:W-:Y:S01]  /*02e0*/  STG.E desc[UR4][R8.64], R19 ;  /* 0x0000001308007986 */ /* 0x0001e2000c101904 */
[----:B------:R-:W-:-:S05]  /*02f0*/  IMAD.IADD R0, R17, 0x1, R0 ;  /* 0x0000000111007824 */ /* 0x000fca00078e0200 */
[----:B------:R-:W-:-:S13]  /*0300*/  ISETP.GE.AND P0, PT, R0, R7, PT ;  /* 0x000000070000720c */ /* 0x000fda0003f06270 */
[----:B0-----:R-:W-:Y:S05]  /*0310*/  @!P0 BRA `(.L_x_2) ;  /* 0xfffffffc009c8947 */ /* 0x001fea000383ffff */
[----:B------:R-:W-:Y:S05]  /*0320*/  EXIT ;  /* 0x000000000000794d */ /* 0x000fea0003800000 */
.L_x_3:
[----:B------:R-:W-:-:S00]  /*0330*/  BRA `(.L_x_3) ;  /* 0xfffffffc00fc7947 */ /* 0x000fc0000383ffff */
[----:B------:R-:W-:-:S00]  /*0340*/  NOP ;  /* 0x0000000000007918 */ /* 0x000fc00000000000 */
        /* <DEDUP_REMOVED lines=11> */
.L_x_92:


//--------------------- .text.correlation_cycle_many_series_one_param_f32_ria --------------------------
	.section	.text.correlation_cycle_many_series_one_param_f32_ria,"ax",@progbits
	.align	128
        .global         correlation_cycle_many_series_one_param_f32_ria
        .type           correlation_cycle_many_series_one_param_f32_ria,@function
        .size           correlation_cycle_many_series_one_param_f32_ria,(.L_x_89 - correlation_cycle_many_series_one_param_f32_ria)
        .other          correlation_cycle_many_series_one_param_f32_ria,@"STO_CUDA_ENTRY STV_DEFAULT"
correlation_cycle_many_series_one_param_f32_ria:
.text.correlation_cycle_many_series_one_param_f32_ria:
        /* <DEDUP_REMOVED lines=16> */
[----:B------:R-:W3:Y:S01]  /*0100*/  LDC R13, c[0x0][0x3b0] ;  /* 0x0000ec00ff0d7b82 */ /* 0x000ee20000000800 */
[----:B0-----:R-:W-:-:S05]  /*0110*/  IMAD.WIDE.U32 R8, R0, 0x4, R8 ;  /* 0x0000000400087825 */ /* 0x001fca00078e0008 */
[----:B-1----:R-:W4:Y:S01]  /*0120*/  LDG.E.CONSTANT R6, desc[UR8][R8.64] ;  /* 0x0000000808067981 */ /* 0x002f22000c1e9900 */
[----:B------:R-:W0:Y:S01]  /*0130*/  LDCU UR4, c[0x0][0x370] ;  /* 0x00006e00ff0477ac */ /* 0x000e220008000800 */
[----:B--2---:R-:W-:Y:S02]  /*0140*/  FSETP.LT.AND P0, PT, RZ, UR5, PT ;  /* 0x00000005ff007c0b */ /* 0x004fe4000bf01000 */
[-C--:B---3--:R-:W-:Y:S01]  /*0150*/  I2FP.F32.S32 R4, R13.reuse ;  /* 0x0000000d00047245 */ /* 0x088fe20000201400 */
[----:B0-----:R-:W-:Y:S01]  /*0160*/  IMAD R2, R2, UR4, RZ ;  /* 0x0000000402027c24 */ /* 0x001fe2000f8e02ff */
[----:B----4-:R-:W-:-:S09]  /*0170*/  IADD3 R6, PT, PT, R6, R13, RZ ;  /* 0x0000000d06067210 */ /* 0x010fd20007ffe0ff */
[----:B------:R-:W-:Y:S05]  /*0180*/  @!P0 BRA `(.L_x_4) ;  /* 0x0000001000bc8947 */ /* 0x000fea0003800000 */
[----:B------:R-:W-:-:S13]  /*0190*/  ISETP.GE.AND P0, PT, R13, 0x1, PT ;  /* 0x000000010d00780c */ /* 0x000fda0003f06270 */
[----:B------:R-:W-:Y:S05]  /*01a0*/  @!P0 BRA `(.L_x_5) ;  /* 0x0000001000288947 */ /* 0x000fea0003800000 */
[----:B------:R-:W0:Y:S01]  /*01b0*/  LDCU.64 UR6, c[0x0][0x388] ;  /* 0x00007100ff0677ac */ /* 0x000e220008000a00 */
[C---:B------:R-:W-:Y:S02]  /*01c0*/  LOP3.LUT R5, R13.reuse, 0x7ffffffc, RZ, 0xc0, !PT ;  /* 0x7ffffffc0d057812 */ /* 0x040fe400078ec0ff */
[----:B------:R-:W-:Y:S02]  /*01d0*/  LOP3.LUT R7, R13, 0x3, RZ, 0xc0, !PT ;  /* 0x000000030d077812 */ /* 0x000fe400078ec0ff */
[----:B------:R-:W-:Y:S01]  /*01e0*/  IADD3 R8, PT, PT, -R5, RZ, RZ ;  /* 0x000000ff05087210 */ /* 0x000fe20007ffe1ff */
[----:B0-----:R-:W-:-:S04]  /*01f0*/  UIADD3 UR6, UP0, UPT, UR6, 0x8, URZ ;  /* 0x0000000806067890 */ /* 0x001fc8000ff1e0ff */
[----:B------:R-:W-:-:S12]  /*0200*/  UIADD3.X UR7, UPT, UPT, URZ, UR7, URZ, UP0, !UPT ;  /* 0x00000007ff077290 */ /* 0x000fd800087fe4ff */
.L_x_21:
[----:B------:R-:W-:Y:S01]  /*0210*/  ISETP.GE.AND P0, PT, R3, R6, PT ;  /* 0x000000060300720c */ /* 0x000fe20003f06270 */
[----:B------:R-:W-:Y:S01]  /*0220*/  BSSY.RECONVERGENT B0, `(.L_x_6) ;  /* 0x00000f3000007945 */ /* 0x000fe20003800200 */
[----:B0-----:R-:W-:Y:S01]  /*0230*/  IMAD.MOV.U32 R10, RZ, RZ, 0x7fc00000 ;  /* 0x7fc00000ff0a7424 */ /* 0x001fe200078e00ff */
[----:B------:R-:W-:Y:S02]  /*0240*/  MOV R15, 0x7fc00000 ;  /* 0x7fc00000000f7802 */ /* 0x000fe40000000f00 */
[----:B------:R-:W-:-:S08]  /*0250*/  MOV R14, 0x7fc00000 ;  /* 0x7fc00000000e7802 */ /* 0x000fd00000000f00 */
[----:B------:R-:W-:Y:S05]  /*0260*/  @!P0 BRA `(.L_x_7) ;  /* 0x0000000c00b88947 */ /* 0x000fea0003800000 */
[----:B------:R-:W0:Y:S01]  /*0270*/  LDCU UR4, c[0x0][0x3b0] ;  /* 0x00007600ff0477ac */ /* 0x000e220008000800 */
[----:B------:R-:W-:Y:S02]  /*0280*/  HFMA2 R23, -RZ, RZ, 0, 0 ;  /* 0x00000000ff177431 */ /* 0x000fe400000001ff */
[----:B------:R-:W-:Y:S02]  /*0290*/  IMAD.MOV.U32 R9, RZ, RZ, RZ ;  /* 0x000000ffff097224 */ /* 0x000fe400078e00ff */
[----:B------:R-:W-:Y:S01]  /*02a0*/  HFMA2 R11, -RZ, RZ, 0, 0 ;  /* 0x00000000ff0b7431 */ /* 0x000fe200000001ff */
[----:B------:R-:W-:Y:S01]  /*02b0*/  MOV R27, RZ ;  /* 0x000000ff001b7202 */ /* 0x000fe20000000f00 */
[----:B------:R-:W-:Y:S01]  /*02c0*/  IMAD.MOV.U32 R19, RZ, RZ, RZ ;  /* 0x000000ffff137224 */ /* 0x000fe200078e00ff */
[----:B0-----:R-:W-:-:S09]  /*02d0*/  UISETP.GE.U32.AND UP0, UPT, UR4, 0x4, UPT ;  /* 0x000000040400788c */ /* 0x001fd2000bf06070 */
[----:B------:R-:W-:Y:S05]  /*02e0*/  BRA.U !UP0, `(.L_x_8) ;  /* 0x0000000508207547 */ /* 0x000fea000b800000 */
[----:B------:R-:W0:Y:S01]  /*02f0*/  LDCU.64 UR4, c[0x0][0x390] ;  /* 0x00007200ff0477ac */ /* 0x000e220008000a00 */
[C---:B------:R-:W-:Y:S01]  /*0300*/  IADD3 R15, PT, PT, R3.reuse, -0x3, RZ ;  /* 0xfffffffd030f7810 */ /* 0x040fe20007ffe0ff */
[C---:B------:R-:W-:Y:S01]  /*0310*/  VIADD R21, R3.reuse, 0xfffffffc ;  /* 0xfffffffc03157836 */ /* 0x040fe20000000000 */
[C---:B------:R-:W-:Y:S01]  /*0320*/  IADD3 R23, PT, PT, R3.reuse, -0x2, RZ ;  /* 0xfffffffe03177810 */ /* 0x040fe20007ffe0ff */
[----:B------:R-:W1:Y:S01]  /*0330*/  LDCU UR10, c[0x0][0x3a8] ;  /* 0x00007500ff0a77ac */ /* 0x000e620008000800 */
[----:B------:R-:W-:Y:S01]  /*0340*/  IADD3 R25, PT, PT, R3, -0x1, RZ ;  /* 0xffffffff03197810 */ /* 0x000fe20007ffe0ff */
[----:B------:R-:W-:Y:S01]  /*0350*/  IMAD.MOV.U32 R9, RZ, RZ, RZ ;  /* 0x000000ffff097224 */ /* 0x000fe200078e00ff */
[----:B------:R-:W-:Y:S01]  /*0360*/  MOV R12, UR6 ;  /* 0x00000006000c7c02 */ /* 0x000fe20008000f00 */
[----:B------:R-:W-:Y:S01]  /*0370*/  IMAD.MOV.U32 R20, RZ, RZ, R8 ;  /* 0x000000ffff147224 */ /* 0x000fe200078e0008 */
[----:B------:R-:W-:Y:S01]  /*0380*/  MOV R13, UR7 ;  /* 0x00000007000d7c02 */ /* 0x000fe20008000f00 */
[----:B0-----:R-:W-:-:S04]  /*0390*/  UIADD3 UR4, UP0, UPT, UR4, 0x8, URZ ;  /* 0x0000000804047890 */ /* 0x001fc8000ff1e0ff */
[----:B------:R-:W-:Y:S01]  /*03a0*/  UIADD3.X UR5, UPT, UPT, URZ, UR5, URZ, UP0, !UPT ;  /* 0x00000005ff057290 */ /* 0x000fe200087fe4ff */
[--C-:B-1----:R-:W-:Y:S01]  /*03b0*/  IMAD R10, R15, UR10, R0.reuse ;  /* 0x0000000a0f0a7c24 */ /* 0x102fe2000f8e0200 */
[----:B------:R-:W-:Y:S01]  /*03c0*/  MOV R16, UR4 ;  /* 0x0000000400107c02 */ /* 0x000fe20008000f00 */
[--C-:B------:R-:W-:Y:S02]  /*03d0*/  IMAD R21, R21, UR10, R0.reuse ;  /* 0x0000000a15157c24 */ /* 0x100fe4000f8e0200 */
[--C-:B------:R-:W-:Y:S01]  /*03e0*/  IMAD R23, R23, UR10, R0.reuse ;  /* 0x0000000a17177c24 */ /* 0x100fe2000f8e0200 */
[----:B------:R-:W-:Y:S01]  /*03f0*/  MOV R17, UR5 ;  /* 0x0000000500117c02 */ /* 0x000fe20008000f00 */
[----:B------:R-:W-:-:S07]  /*0400*/  IMAD R25, R25, UR10, R0 ;  /* 0x0000000a19197c24 */ /* 0x000fce000f8e0200 */
.L_x_9:
[----:B------:R-:W0:Y:S01]  /*0410*/  LDC.64 R14, c[0x0][0x380] ;  /* 0x0000e000ff0e7b82 */ /* 0x000e220000000a00 */
[----:B------:R-:W2:Y:S04]  /*0420*/  LDG.E.CONSTANT R24, desc[UR8][R12.64+-0x8] ;  /* 0xfffff8080c187981 */ /* 0x000ea8000c1e9900 */
[----:B------:R-:W3:Y:S01]  /*0430*/  LDG.E.CONSTANT R18, desc[UR8][R16.64+-0x8] ;  /* 0xfffff80810127981 */ /* 0x000ee2000c1e9900 */
[----:B0-----:R-:W-:-:S06]  /*0440*/  IMAD.WIDE R28, R25, 0x4, R14 ;  /* 0x00000004191c7825 */ /* 0x001fcc00078e020e */
[----:B------:R-:W4:Y:S04]  /*0450*/  LDG.E.CONSTANT R28, desc[UR8][R28.64] ;  /* 0x000000081c1c7981 */ /* 0x000f28000c1e9900 */
[----:B------:R-:W5:Y:S01]  /*0460*/  LDG.E.CONSTANT R29, desc[UR8][R12.64] ;  /* 0x000000080c1d7981 */ /* 0x000f62000c1e9900 */
[----:B----4-:R-:W-:-:S04]  /*0470*/  FSETP.NAN.AND P0, PT, |R28|, |R28|, PT ;  /* 0x4000001c1c00720b */ /* 0x010fc80003f08200 */
[----:B------:R-:W-:-:S05]  /*0480*/  FSEL R22, R28, RZ, !P0 ;  /* 0x000000ff1c167208 */ /* 0x000fca0004000000 */
[----:B--2---:R-:W-:Y:S01]  /*0490*/  FFMA R24, R22, R24, R27 ;  /* 0x0000001816187223 */ /* 0x004fe2000000001b */
[----:B------:R-:W-:-:S04]  /*04a0*/  IMAD.WIDE R26, R23, 0x4, R14 ;  /* 0x00000004171a7825 */ /* 0x000fc800078e020e */
[C---:B---3--:R-:W-:Y:S01]  /*04b0*/  FFMA R9, R22.reuse, R18, R9 ;  /* 0x0000001216097223 */ /* 0x048fe20000000009 */
[C---:B------:R-:W-:Y:S01]  /*04c0*/  FADD R11, R22.reuse, R11 ;  /* 0x0000000b160b7221 */ /* 0x040fe20000000000 */
[----:B------:R-:W2:Y:S01]  /*04d0*/  LDG.E.CONSTANT R28, desc[UR8][R26.64] ;  /* 0x000000081a1c7981 */ /* 0x000ea2000c1e9900 */
[----:B------:R-:W-:Y:S01]  /*04e0*/  FFMA R22, R22, R22, R19 ;  /* 0x0000001616167223 */ /* 0x000fe20000000013 */
[----:B------:R-:W-:-:S06]  /*04f0*/  IMAD.WIDE R18, R10, 0x4, R14 ;  /* 0x000000040a127825 */ /* 0x000fcc00078e020e */
[----:B------:R-:W3:Y:S04]  /*0500*/  LDG.E.CONSTANT R18, desc[UR8][R18.64] ;  /* 0x0000000812127981 */ /* 0x000ee8000c1e9900 */
[----:B------:R-:W4:Y:S04]  /*0510*/  LDG.E.CONSTANT R26, desc[UR8][R16.64+-0x4] ;  /* 0xfffffc08101a7981 */ /* 0x000f28000c1e9900 */
[----:B------:R-:W5:Y:S01]  /*0520*/  LDG.E.CONSTANT R27, desc[UR8][R12.64+-0x4] ;  /* 0xfffffc080c1b7981 */ /* 0x000f62000c1e9900 */
[----:B------:R-:W-:-:S06]  /*0530*/  IMAD.WIDE R14, R21, 0x4, R14 ;  /* 0x00000004150e7825 */ /* 0x000fcc00078e020e */
[----:B------:R-:W5:Y:S01]  /*0540*/  LDG.E.CONSTANT R14, desc[UR8][R14.64] ;  /* 0x000000080e0e7981 */ /* 0x000f62000c1e9900 */
[----:B--2---:R-:W-:-:S04]  /*0550*/  FSETP.NAN.AND P0, PT, |R28|, |R28|, PT ;  /* 0x4000001c1c00720b */ /* 0x004fc80003f08200 */
[----:B------:R-:W-:Y:S02]  /*0560*/  FSEL R28, R28, RZ, !P0 ;  /* 0x000000ff1c1c7208 */ /* 0x000fe40004000000 */
[----:B---3--:R-:W-:-:S03]  /*0570*/  FSETP.NAN.AND P0, PT, |R18|, |R18|, PT ;  /* 0x400000121200720b */ /* 0x008fc60003f08200 */
[----:B----4-:R-:W-:Y:S02]  /*0580*/  FFMA R9, R28, R26, R9 ;  /* 0x0000001a1c097223 */ /* 0x010fe40000000009 */
[----:B------:R-:W2:Y:S01]  /*0590*/  LDG.E.CONSTANT R26, desc[UR8][R16.64] ;  /* 0x00000008101a7981 */ /* 0x000ea2000c1e9900 */
[----:B------:R-:W-:Y:S01]  /*05a0*/  FSEL R19, R18, RZ, !P0 ;  /* 0x000000ff12137208 */ /* 0x000fe20004000000 */
[----:B-----5:R-:W-:Y:S02]  /*05b0*/  FFMA R24, R28, R27, R24 ;  /* 0x0000001b1c187223 */ /* 0x020fe40000000018 */
[----:B------:R0:W3:Y:S04]  /*05c0*/  LDG.E.CONSTANT R27, desc[UR8][R12.64+0x4] ;  /* 0x000004080c1b7981 */ /* 0x0000e8000c1e9900 */
[----:B------:R1:W4:Y:S01]  /*05d0*/  LDG.E.CONSTANT R18, desc[UR8][R16.64+0x4] ;  /* 0x0000040810127981 */ /* 0x000322000c1e9900 */
[----:B------:R-:W-:Y:S01]  /*05e0*/  FSETP.NAN.AND P0, PT, |R14|, |R14|, PT ;  /* 0x4000000e0e00720b */ /* 0x000fe20003f08200 */
[----:B------:R-:W-:-:S03]  /*05f0*/  VIADD R20, R20, 0x4 ;  /* 0x0000000414147836 */ /* 0x000fc60000000000 */
[----:B------:R-:W-:Y:S02]  /*0600*/  FSEL R14, R14, RZ, !P0 ;  /* 0x000000ff0e0e7208 */ /* 0x000fe40004000000 */
[----:B------:R-:W-:Y:S01]  /*0610*/  ISETP.NE.AND P0, PT, R20, RZ, PT ;  /* 0x000000ff1400720c */ /* 0x000fe20003f05270 */
[----:B------:R-:W-:Y:S01]  /*0620*/  FADD R11, R11, R28 ;  /* 0x0000001c0b0b7221 */ /* 0x000fe20000000000 */
[----:B0-----:R-:W-:Y:S01]  /*0630*/  IADD3 R12, P1, PT, R12, 0x10, RZ ;  /* 0x000000100c0c7810 */ /* 0x001fe20007f3e0ff */
[----:B------:R-:W-:Y:S01]  /*0640*/  FFMA R22, R28, R28, R22 ;  /* 0x0000001c1c167223 */ /* 0x000fe20000000016 */
[----:B------:R-:W-:Y:S01]  /*0650*/  FFMA R24, R19, R29, R24 ;  /* 0x0000001d13187223 */ /* 0x000fe20000000018 */
[----:B------:R-:W-:Y:S01]  /*0660*/  FADD R11, R11, R19 ;  /* 0x000000130b0b7221 */ /* 0x000fe20000000000 */
[----:B------:R-:W-:Y:S02]  /*0670*/  IADD3.X R13, PT, PT, RZ, R13, RZ, P1, !PT ;  /* 0x0000000dff0d7210 */ /* 0x000fe40000ffe4ff */
[----:B-1----:R-:W-:Y:S01]  /*0680*/  IADD3 R16, P1, PT, R16, 0x10, RZ ;  /* 0x0000001010107810 */ /* 0x002fe20007f3e0ff */
[----:B------:R-:W-:-:S03]  /*0690*/  FADD R11, R11, R14 ;  /* 0x0000000e0b0b7221 */ /* 0x000fc60000000000 */
[----:B------:R-:W-:Y:S01]  /*06a0*/  IADD3.X R17, PT, PT, RZ, R17, RZ, P1, !PT ;  /* 0x00000011ff117210 */ /* 0x000fe20000ffe4ff */
[C---:B--2---:R-:W-:Y:S01]  /*06b0*/  FFMA R9, R19.reuse, R26, R9 ;  /* 0x0000001a13097223 */ /* 0x044fe20000000009 */
[----:B------:R-:W-:Y:S02]  /*06c0*/  IMAD R26, RZ, RZ, -UR10 ;  /* 0x8000000aff1a7e24 */ /* 0x000fe4000f8e02ff */
[----:B------:R-:W-:Y:S01]  /*06d0*/  FFMA R19, R19, R19, R22 ;  /* 0x0000001313137223 */ /* 0x000fe20000000016 */
[----:B---3--:R-:W-:Y:S01]  /*06e0*/  FFMA R27, R14, R27, R24 ;  /* 0x0000001b0e1b7223 */ /* 0x008fe20000000018 */
[C---:B------:R-:W-:Y:S01]  /*06f0*/  IMAD R23, R26.reuse, 0x4, R23 ;  /* 0x000000041a177824 */ /* 0x040fe200078e0217 */
[----:B------:R-:W-:Y:S01]  /*0700*/  LEA R10, R26, R10, 0x2 ;  /* 0x0000000a1a0a7211 */ /* 0x000fe200078e10ff */
[----:B------:R-:W-:Y:S01]  /*0710*/  FFMA R19, R14, R14, R19 ;  /* 0x0000000e0e137223 */ /* 0x000fe20000000013 */
[----:B------:R-:W-:Y:S01]  /*0720*/  LEA R21, R26, R21, 0x2 ;  /* 0x000000151a157211 */ /* 0x000fe200078e10ff */
[----:B----4-:R-:W-:Y:S01]  /*0730*/  FFMA R9, R14, R18, R9 ;  /* 0x000000120e097223 */ /* 0x010fe20000000009 */
[----:B------:R-:W-:Y:S01]  /*0740*/  LEA R25, R26, R25, 0x2 ;  /* 0x000000191a197211 */ /* 0x000fe200078e10ff */
[----:B------:R-:W-:Y:S06]  /*0750*/  @P0 BRA `(.L_x_9) ;  /* 0xfffffffc002c0947 */ /* 0x000fec000383ffff */
[----:B------:R-:W-:-:S07]  /*0760*/  MOV R23, R5 ;  /* 0x0000000500177202 */ /* 0x000fce0000000f00 */
.L_x_8:
[----:B------:R-:W-:-:S13]  /*0770*/  ISETP.NE.AND P0, PT, R7, RZ, PT ;  /* 0x000000ff0700720c */ /* 0x000fda0003f05270 */
[----:B------:R-:W-:Y:S05]  /*0780*/  @!P0 BRA `(.L_x_10) ;  /* 0x0000000000b88947 */ /* 0x000fea0003800000 */
[----:B------:R-:W0:Y:S01]  /*0790*/  LDC R25, c[0x0][0x3a8] ;  /* 0x0000ea00ff197b82 */ /* 0x000e220000000800 */
[----:B------:R-:W-:-:S05]  /*07a0*/  LOP3.LUT R10, RZ, R23, RZ, 0x33, !PT ;  /* 0x00000017ff0a7212 */ /* 0x000fca00078e33ff */
[----:B------:R-:W-:Y:S02]  /*07b0*/  IMAD.IADD R10, R10, 0x1, R3 ;  /* 0x000000010a0a7824 */ /* 0x000fe400078e0203 */
[----:B------:R-:W1:Y:S08]  /*07c0*/  LDC.64 R12, c[0x0][0x380] ;  /* 0x0000e000ff0c7b82 */ /* 0x000e700000000a00 */
[----:B------:R-:W2:Y:S01]  /*07d0*/  LDC.64 R16, c[0x0][0x388] ;  /* 0x0000e200ff107b82 */ /* 0x000ea20000000a00 */
[----:B0-----:R-:W-:-:S07]  /*07e0*/  IMAD R21, R10, R25, R0 ;  /* 0x000000190a157224 */ /* 0x001fce00078e0200 */
[----:B------:R-:W0:Y:S01]  /*07f0*/  LDC.64 R14, c[0x0][0x390] ;  /* 0x0000e400ff0e7b82 */ /* 0x000e220000000a00 */
[----:B-1----:R-:W-:-:S06]  /*0800*/  IMAD.WIDE R20, R21, 0x4, R12 ;  /* 0x0000000415147825 */ /* 0x002fcc00078e020c */
[----:B------:R-:W3:Y:S01]  /*0810*/  LDG.E.CONSTANT R20, desc[UR8][R20.64] ;  /* 0x0000000814147981 */ /* 0x000ee2000c1e9900 */
[----:B--2---:R-:W-:-:S05]  /*0820*/  IMAD.WIDE.U32 R16, R23, 0x4, R16 ;  /* 0x0000000417107825 */ /* 0x004fca00078e0010 */
[----:B------:R-:W2:Y:S01]  /*0830*/  LDG.E.CONSTANT R18, desc[UR8][R16.64] ;  /* 0x0000000810127981 */ /* 0x000ea2000c1e9900 */
[----:B0-----:R-:W-:-:S05]  /*0840*/  IMAD.WIDE.U32 R14, R23, 0x4, R14 ;  /* 0x00000004170e7825 */ /* 0x001fca00078e000e */
[----:B------:R-:W4:Y:S01]  /*0850*/  LDG.E.CONSTANT R22, desc[UR8][R14.64] ;  /* 0x000000080e167981 */ /* 0x000f22000c1e9900 */
[----:B---3--:R-:W-:-:S04]  /*0860*/  FSETP.NAN.AND P0, PT, |R20|, |R20|, PT ;  /* 0x400000141400720b */ /* 0x008fc80003f08200 */
[----:B------:R-:W-:Y:S02]  /*0870*/  FSEL R10, R20, RZ, !P0 ;  /* 0x000000ff140a7208 */ /* 0x000fe40004000000 */
[----:B------:R-:W-:-:S03]  /*0880*/  ISETP.NE.AND P0, PT, R7, 0x1, PT ;  /* 0x000000010700780c */ /* 0x000fc60003f05270 */
[C---:B--2---:R-:W-:Y:S01]  /*0890*/  FFMA R27, R10.reuse, R18, R27 ;  /* 0x000000120a1b7223 */ /* 0x044fe2000000001b */
[----:B------:R-:W-:Y:S01]  /*08a0*/  FADD R11, R11, R10 ;  /* 0x0000000a0b0b7221 */ /* 0x000fe20000000000 */
[C---:B------:R-:W-:Y:S01]  /*08b0*/  FFMA R19, R10.reuse, R10, R19 ;  /* 0x0000000a0a137223 */ /* 0x040fe20000000013 */
[----:B----4-:R-:W-:-:S07]  /*08c0*/  FFMA R9, R10, R22, R9 ;  /* 0x000000160a097223 */ /* 0x010fce0000000009 */
[----:B------:R-:W-:Y:S05]  /*08d0*/  @!P0 BRA `(.L_x_10) ;  /* 0x0000000000648947 */ /* 0x000fea0003800000 */
[----:B------:R-:W-:Y:S01]  /*08e0*/  ISETP.NE.AND P1, PT, R7, 0x2, PT ;  /* 0x000000020700780c */ /* 0x000fe20003f25270 */
[----:B------:R-:W2:Y:S01]  /*08f0*/  LDG.E.CONSTANT R18, desc[UR8][R16.64+0x4] ;  /* 0x0000040810127981 */ /* 0x000ea2000c1e9900 */
[----:B------:R-:W-:-:S03]  /*0900*/  IADD3 R10, PT, PT, R3, -0x2, -R23 ;  /* 0xfffffffe030a7810 */ /* 0x000fc60007ffe817 */
[----:B------:R-:W3:Y:S02]  /*0910*/  LDG.E.CONSTANT R22, desc[UR8][R14.64+0x4] ;  /* 0x000004080e167981 */ /* 0x000ee4000c1e9900 */
[----:B------:R-:W-:-:S04]  /*0920*/  IMAD R21, R10, R25, R0 ;  /* 0x000000190a157224 */ /* 0x000fc800078e0200 */
[----:B------:R-:W-:Y:S02]  /*0930*/  IMAD.WIDE R20, R21, 0x4, R12 ;  /* 0x0000000415147825 */ /* 0x000fe400078e020c */
[----:B------:R-:W4:Y:S02]  /*0940*/  @P1 LDG.E.CONSTANT R23, desc[UR8][R16.64+0x8] ;  /* 0x0000080810171981 */ /* 0x000f24000c1e9900 */
[----:B------:R-:W-:Y:S02]  /*0950*/  @P1 IMAD R25, R10, R25, -R25 ;  /* 0x000000190a191224 */ /* 0x000fe400078e0a19 */
[----:B------:R-:W5:Y:S03]  /*0960*/  LDG.E.CONSTANT R20, desc[UR8][R20.64] ;  /* 0x0000000814147981 */ /* 0x000f66000c1e9900 */
[----:B------:R-:W-:Y:S01]  /*0970*/  @P1 IADD3 R25, PT, PT, R0, R25, RZ ;  /* 0x0000001900191210 */ /* 0x000fe20007ffe0ff */
[----:B------:R-:W4:Y:S04]  /*0980*/  @P1 LDG.E.CONSTANT R26, desc[UR8][R14.64+0x8] ;  /* 0x000008080e1a1981 */ /* 0x000f28000c1e9900 */
[----:B------:R-:W-:-:S06]  /*0990*/  @P1 IMAD.WIDE R12, R25, 0x4, R12 ;  /* 0x00000004190c1825 */ /* 0x000fcc00078e020c */
[----:B------:R-:W3:Y:S01]  /*09a0*/  @P1 LDG.E.CONSTANT R12, desc[UR8][R12.64] ;  /* 0x000000080c0c1981 */ /* 0x000ee2000c1e9900 */
[----:B-----5:R-:W-:-:S04]  /*09b0*/  FSETP.NAN.AND P0, PT, |R20|, |R20|, PT ;  /* 0x400000141400720b */ /* 0x020fc80003f08200 */
[----:B------:R-:W-:-:S05]  /*09c0*/  FSEL R10, R20, RZ, !P0 ;  /* 0x000000ff140a7208 */ /* 0x000fca0004000000 */
[----:B--2---:R-:W-:Y:S01]  /*09d0*/  FFMA R27, R10, R18, R27 ;  /* 0x000000120a1b7223 */ /* 0x004fe2000000001b */
[----:B---3--:R-:W-:Y:S01]  /*09e0*/  @P1 FSETP.NAN.AND P0, PT, |R12|, |R12|, PT ;  /* 0x4000000c0c00120b */ /* 0x008fe20003f08200 */
[----:B------:R-:W-:Y:S01]  /*09f0*/  FADD R11, R11, R10 ;  /* 0x0000000a0b0b7221 */ /* 0x000fe20000000000 */
[C---:B------:R-:W-:Y:S01]  /*0a00*/  FFMA R19, R10.reuse, R10, R19 ;  /* 0x0000000a0a137223 */ /* 0x040fe20000000013 */
[----:B------:R-:W-:Y:S01]  /*0a10*/  FFMA R9, R10, R22, R9 ;  /* 0x000000160a097223 */ /* 0x000fe20000000009 */
[----:B------:R-:W-:-:S05]  /*0a20*/  @P1 FSEL R24, R12, RZ, !P0 ;  /* 0x000000ff0c181208 */ /* 0x000fca0004000000 */
[C---:B----4-:R-:W-:Y:S01]  /*0a30*/  @P1 FFMA R27, R24.reuse, R23, R27 ;  /* 0x00000017181b1223 */ /* 0x050fe2000000001b */
[----:B------:R-:W-:Y:S01]  /*0a40*/  @P1 FADD R11, R11, R24 ;  /* 0x000000180b0b1221 */ /* 0x000fe20000000000 */
[C---:B------:R-:W-:Y:S01]  /*0a50*/  @P1 FFMA R19, R24.reuse, R24, R19 ;  /* 0x0000001818131223 */ /* 0x040fe20000000013 */
[----:B------:R-:W-:-:S07]  /*0a60*/  @P1 FFMA R9, R24, R26, R9 ;  /* 0x0000001a18091223 */ /* 0x000fce0000000009 */
.L_x_10:
[----:B------:R-:W-:Y:S01]  /*0a70*/  FMUL R13, R11, -R11 ;  /* 0x8000000b0b0d7220 */ /* 0x000fe20000400000 */
[----:B------:R-:W-:Y:S01]  /*0a80*/  HFMA2 R10, -RZ, RZ, 0, 0 ;  /* 0x00000000ff0a7431 */ /* 0x000fe200000001ff */
[----:B------:R-:W-:Y:S02]  /*0a90*/  CS2R R14, SRZ ;  /* 0x00000000000e7805 */ /* 0x000fe4000001ff00 */
[----:B------:R-:W-:-:S05]  /*0aa0*/  FFMA R13, R4, R19, R13 ;  /* 0x00000013040d7223 */ /* 0x000fca000000000d */
[----:B------:R-:W-:-:S13]  /*0ab0*/  FSETP.GT.AND P0, PT, R13, RZ, PT ;  /* 0x000000ff0d00720b */ /* 0x000fda0003f04000 */
[----:B------:R-:W-:Y:S05]  /*0ac0*/  @!P0 BRA `(.L_x_7) ;  /* 0x0000000400a08947 */ /* 0x000fea0003800000 */
[----:B------:R-:W0:Y:S01]  /*0ad0*/  LDCU UR4, c[0x0][0x3a0] ;  /* 0x00007400ff0477ac */ /* 0x000e220008000800 */
[----:B------:R-:W-:Y:S01]  /*0ae0*/  VIADD R12, R13, 0xf3000000 ;  /* 0xf30000000d0c7836 */ /* 0x000fe20000000000 */
[----:B------:R1:W2:Y:S01]  /*0af0*/  MUFU.RSQ R10, R13 ;  /* 0x0000000d000a7308 */ /* 0x0002a20000001400 */
[----:B------:R-:W-:Y:S03]  /*0b00*/  BSSY.RECONVERGENT B1, `(.L_x_11) ;  /* 0x000000d000017945 */ /* 0x000fe60003800200 */
[----:B------:R-:W-:Y:S02]  /*0b10*/  ISETP.GT.U32.AND P1, PT, R12, 0x727fffff, PT ;  /* 0x727fffff0c00780c */ /* 0x000fe40003f24070 */
[----:B0-----:R-:W-:-:S11]  /*0b20*/  FSETP.LT.AND P0, PT, RZ, UR4, PT ;  /* 0x00000004ff007c0b */ /* 0x001fd6000bf01000 */
[----:B-12---:R-:W-:Y:S05]  /*0b30*/  @!P1 BRA `(.L_x_12) ;  /* 0x0000000000149947 */ /* 0x006fea0003800000 */
[----:B------:R-:W-:Y:S02]  /*0b40*/  MOV R10, R13 ;  /* 0x0000000d000a7202 */ /* 0x000fe40000000f00 */
[----:B------:R-:W-:-:S07]  /*0b50*/  MOV R17, 0xb70 ;  /* 0x00000b7000117802 */ /* 0x000fce0000000f00 */
[----:B------:R-:W-:Y:S05]  /*0b60*/  CALL.REL.NOINC `($__internal_0_$__cuda_sm20_sqrt_rn_f32_slowpath) ;  /* 0x00000014009c7944 */ /* 0x000fea0003c00000 */
[----:B------:R-:W-:Y:S01]  /*0b70*/  MOV R14, R10 ;  /* 0x0000000a000e7202 */ /* 0x000fe20000000f00 */
[----:B------:R-:W-:Y:S06]  /*0b80*/  BRA `(.L_x_13) ;  /* 0x0000000000107947 */ /* 0x000fec0003800000 */
.L_x_12:
[C---:B------:R-:W-:Y:S01]  /*0b90*/  FMUL.FTZ R14, R10.reuse, R13 ;  /* 0x0000000d0a0e7220 */ /* 0x040fe20000410000 */
[----:B------:R-:W-:-:S03]  /*0ba0*/  FMUL.FTZ R10, R10, 0.5 ;  /* 0x3f0000000a0a7820 */ /* 0x000fc60000410000 */
[----:B------:R-:W-:-:S04]  /*0bb0*/  FFMA R13, -R14, R14, R13 ;  /* 0x0000000e0e0d7223 */ /* 0x000fc8000000010d */
[----:B------:R-:W-:-:S07]  /*0bc0*/  FFMA R14, R13, R10, R14 ;  /* 0x0000000a0d0e7223 */ /* 0x000fce000000000e */
.L_x_13:
[----:B------:R-:W-:Y:S05]  /*0bd0*/  BSYNC.RECONVERGENT B1 ;  /* 0x0000000000017941 */ /* 0x000fea0003800200 */
.L_x_11:
[----:B------:R-:W-:Y:S01]  /*0be0*/  IMAD.MOV.U32 R10, RZ, RZ, RZ ;  /* 0x000000ffff0a7224 */ /* 0x000fe200078e00ff */
[----:B------:R-:W-:Y:S06]  /*0bf0*/  @!P0 BRA `(.L_x_14) ;  /* 0x00000000005c8947 */ /* 0x000fec0003800000 */
[----:B------:R-:W0:Y:S01]  /*0c00*/  LDCU UR4, c[0x0][0x3a0] ;  /* 0x00007400ff0477ac */ /* 0x000e220008000800 */
[----:B------:R-:W-:Y:S01]  /*0c10*/  BSSY.RECONVERGENT B1, `(.L_x_14) ;  /* 0x0000015000017945 */ /* 0x000fe20003800200 */
[----:B0-----:R-:W-:-:S05]  /*0c20*/  FMUL R17, R14, UR4 ;  /* 0x000000040e117c20 */ /* 0x001fca0008400000 */
[----:B------:R-:W-:-:S13]  /*0c30*/  FSETP.GT.AND P0, PT, R17, RZ, PT ;  /* 0x000000ff1100720b */ /* 0x000fda0003f04000 */
[----:B------:R-:W-:Y:S05]  /*0c40*/  @!P0 BRA `(.L_x_15) ;  /* 0x0000000000448947 */ /* 0x000fea0003800000 */
[----:B------:R-:W0:Y:S01]  /*0c50*/  LDCU UR4, c[0x0][0x398] ;  /* 0x00007300ff0477ac */ /* 0x000e220008000800 */
[----:B------:R-:W1:Y:S01]  /*0c60*/  MUFU.RCP R10, R17 ;  /* 0x00000011000a7308 */ /* 0x000e620000001000 */
[----:B------:R-:W-:Y:S01]  /*0c70*/  BSSY.RECONVERGENT B2, `(.L_x_15) ;  /* 0x000000e000027945 */ /* 0x000fe20003800200 */
[----:B0-----:R-:W-:Y:S01]  /*0c80*/  FMUL R13, R11, -UR4 ;  /* 0x800000040b0d7c20 */ /* 0x001fe20008400000 */
[----:B-1----:R-:W-:-:S03]  /*0c90*/  FFMA R15, -R17, R10, 1 ;  /* 0x3f800000110f7423 */ /* 0x002fc6000000010a */
[----:B------:R-:W-:Y:S01]  /*0ca0*/  FFMA R12, R4, R27, R13 ;  /* 0x0000001b040c7223 */ /* 0x000fe2000000000d */
[----:B------:R-:W-:-:S03]  /*0cb0*/  FFMA R15, R10, R15, R10 ;  /* 0x0000000f0a0f7223 */ /* 0x000fc6000000000a */
[----:B------:R-:W0:Y:S01]  /*0cc0*/  FCHK P0, R12, R17 ;  /* 0x000000110c007302 */ /* 0x000e220000000000 */
[----:B------:R-:W-:-:S04]  /*0cd0*/  FFMA R10, R12, R15, RZ ;  /* 0x0000000f0c0a7223 */ /* 0x000fc800000000ff */
[----:B------:R-:W-:-:S04]  /*0ce0*/  FFMA R13, -R17, R10, R12 ;  /* 0x0000000a110d7223 */ /* 0x000fc8000000010c */
[----:B------:R-:W-:Y:S01]  /*0cf0*/  FFMA R10, R15, R13, R10 ;  /* 0x0000000d0f0a7223 */ /* 0x000fe2000000000a */
[----:B0-----:R-:W-:Y:S06]  /*0d00*/  @!P0 BRA `(.L_x_16) ;  /* 0x0000000000108947 */ /* 0x001fec0003800000 */
[----:B------:R-:W-:Y:S02]  /*0d10*/  MOV R13, R17 ;  /* 0x00000011000d7202 */ /* 0x000fe40000000f00 */
[----:B------:R-:W-:-:S07]  /*0d20*/  MOV R18, 0xd40 ;  /* 0x00000d4000127802 */ /* 0x000fce0000000f00 */
[----:B------:R-:W-:Y:S05]  /*0d30*/  CALL.REL.NOINC `($__internal_1_$__cuda_sm3x_div_rn_noftz_f32_slowpath) ;  /* 0x0000001400847944 */ /* 0x000fea0003c00000 */
[----:B------:R-:W-:-:S07]  /*0d40*/  MOV R10, R16 ;  /* 0x00000010000a7202 */ /* 0x000fce0000000f00 */
.L_x_16:
[----:B------:R-:W-:Y:S05]  /*0d50*/  BSYNC.RECONVERGENT B2 ;  /* 0x0000000000027941 */ /* 0x000fea0003800200 */
.L_x_15:
[----:B------:R-:W-:Y:S05]  /*0d60*/  BSYNC.RECONVERGENT B1 ;  /* 0x0000000000017941 */ /* 0x000fea0003800200 */
.L_x_14:
[----:B------:R-:W0:Y:S02]  /*0d70*/  LDCU UR4, c[0x0][0x3a4] ;  /* 0x00007480ff0477ac */ /* 0x000e240008000800 */
[----:B0-----:R-:W-:Y:S01]  /*0d80*/  FMUL R17, R14, UR4 ;  /* 0x000000040e117c20 */ /* 0x001fe20008400000 */
[----:B------:R-:W-:-:S04]  /*0d90*/  CS2R R14, SRZ ;  /* 0x00000000000e7805 */ /* 0x000fc8000001ff00 */
        /* <DEDUP_REMOVED lines=14> */
[----:B------:R-:W-:Y:S01]  /*0e80*/  IMAD.MOV.U32 R13, RZ, RZ, R17 ;  /* 0x000000ffff0d7224 */ /* 0x000fe200078e0011 */
[----:B------:R-:W-:-:S07]  /*0e90*/  MOV R18, 0xeb0 ;  /* 0x00000eb000127802 */ /* 0x000fce0000000f00 */
[----:B------:R-:W-:Y:S05]  /*0ea0*/  CALL.REL.NOINC `($__internal_1_$__cuda_sm3x_div_rn_noftz_f32_slowpath) ;  /* 0x0000001400287944 */ /* 0x000fea0003c00000 */
[----:B------:R-:W-:-:S07]  /*0eb0*/  MOV R15, R16 ;  /* 0x00000010000f7202 */ /* 0x000fce0000000f00 */
.L_x_18:
[----:B------:R-:W-:Y:S05]  /*0ec0*/  BSYNC.RECONVERGENT B1 ;  /* 0x0000000000017941 */ /* 0x000fea0003800200 */
.L_x_17:
[----:B------:R-:W-:-:S13]  /*0ed0*/  FSETP.NEU.AND P0, PT, R15, RZ, PT ;  /* 0x000000ff0f00720b */ /* 0x000fda0003f0d000 */
[----:B------:R-:W-:Y:S05]  /*0ee0*/  @!P0 BRA `(.L_x_7) ;  /* 0x0000000000988947 */ /* 0x000fea0003800000 */
[----:B------:R-:W0:Y:S01]  /*0ef0*/  MUFU.RCP R12, R15 ;  /* 0x0000000f000c7308 */ /* 0x000e220000001000 */
[----:B------:R-:W-:Y:S07]  /*0f00*/  BSSY.RECONVERGENT B1, `(.L_x_19) ;  /* 0x000000d000017945 */ /* 0x000fee0003800200 */
[----:B------:R-:W1:Y:S01]  /*0f10*/  FCHK P0, R10, R15 ;  /* 0x0000000f0a007302 */ /* 0x000e620000000000 */
[----:B0-----:R-:W-:-:S04]  /*0f20*/  FFMA R9, -R15, R12, 1 ;  /* 0x3f8000000f097423 */ /* 0x001fc8000000010c */
[----:B------:R-:W-:-:S04]  /*0f30*/  FFMA R9, R12, R9, R12 ;  /* 0x000000090c097223 */ /* 0x000fc8000000000c */
[----:B------:R-:W-:-:S04]  /*0f40*/  FFMA R12, R10, R9, RZ ;  /* 0x000000090a0c7223 */ /* 0x000fc800000000ff */
[----:B------:R-:W-:-:S04]  /*0f50*/  FFMA R11, -R15, R12, R10 ;  /* 0x0000000c0f0b7223 */ /* 0x000fc8000000010a */
[----:B------:R-:W-:Y:S01]  /*0f60*/  FFMA R9, R9, R11, R12 ;  /* 0x0000000b09097223 */ /* 0x000fe2000000000c */
[----:B-1----:R-:W-:Y:S06]  /*0f70*/  @!P0 BRA `(.L_x_20) ;  /* 0x0000000000148947 */ /* 0x002fec0003800000 */
[----:B------:R-:W-:Y:S01]  /*0f80*/  MOV R12, R10 ;  /* 0x0000000a000c7202 */ /* 0x000fe20000000f00 */
[----:B------:R-:W-:Y:S01]  /*0f90*/  IMAD.MOV.U32 R13, RZ, RZ, R15 ;  /* 0x000000ffff0d7224 */ /* 0x000fe200078e000f */
[----:B------:R-:W-:-:S07]  /*0fa0*/  MOV R18, 0xfc0 ;  /* 0x00000fc000127802 */ /* 0x000fce0000000f00 */
[----:B------:R-:W-:Y:S05]  /*0fb0*/  CALL.REL.NOINC `($__internal_1_$__cuda_sm3x_div_rn_noftz_f32_slowpath) ;  /* 0x0000001000e47944 */ /* 0x000fea0003c00000 */
[----:B------:R-:W-:-:S07]  /*0fc0*/  MOV R9, R16 ;  /* 0x0000001000097202 */ /* 0x000fce0000000f00 */
.L_x_20:
[----:B------:R-:W-:Y:S05]  /*0fd0*/  BSYNC.RECONVERGENT B1 ;  /* 0x0000000000017941 */ /* 0x000fea0003800200 */
.L_x_19:
[----:B------:R-:W0:Y:S01]  /*0fe0*/  MUFU.RCP R12, |R9| ;  /* 0x40000009000c7308 */ /* 0x000e220000001000 */
[C---:B------:R-:W-:Y:S01]  /*0ff0*/  FSETP.GT.AND P0, PT, |R9|.reuse, 1, PT ;  /* 0x3f8000000900780b */ /* 0x040fe20003f04200 */
[----:B------:R-:W-:Y:S02]  /*1000*/  HFMA2 R14, -RZ, RZ, 0.890625, -0.00056934356689453125 ;  /* 0x3b2090aaff0e7431 */ /* 0x000fe400000001ff */
[----:B------:R-:W-:Y:S01]  /*1010*/  IMAD.MOV.U32 R13, RZ, RZ, 0x3f6ee581 ;  /* 0x3f6ee581ff0d7424 */ /* 0x000fe200078e00ff */
[-C--:B------:R-:W-:Y:S02]  /*1020*/  FSETP.NAN.AND P1, PT, |R9|, |R9|.reuse, PT ;  /* 0x400000090900720b */ /* 0x080fe40003f28200 */
[----:B0-----:R-:W-:-:S05]  /*1030*/  FSEL R12, R12, |R9|, P0 ;  /* 0x400000090c0c7208 */ /* 0x001fca0000000000 */
[----:B------:R-:W-:-:S04]  /*1040*/  FMUL R11, R12, R12 ;  /* 0x0000000c0c0b7220 */ /* 0x000fc80000400000 */
[----:B------:R-:W-:-:S04]  /*1050*/  FFMA R14, R11, R14, -0.014396979473531246185 ;  /* 0xbc6be14f0b0e7423 */ /* 0x000fc8000000000e */
[----:B------:R-:W-:-:S04]  /*1060*/  FFMA R14, R11, R14, 0.039849750697612762451 ;  /* 0x3d23397e0b0e7423 */ /* 0x000fc8000000000e */
[----:B------:R-:W-:-:S04]  /*1070*/  FFMA R14, R11, R14, -0.072529748082160949707 ;  /* 0xbd948a7a0b0e7423 */ /* 0x000fc8000000000e */
[----:B------:R-:W-:-:S04]  /*1080*/  FFMA R14, R11, R14, 0.10518480092287063599 ;  /* 0x3dd76b210b0e7423 */ /* 0x000fc8000000000e */
[----:B------:R-:W-:-:S04]  /*1090*/  FFMA R14, R11, R14, -0.14171802997589111328 ;  /* 0xbe111e880b0e7423 */ /* 0x000fc8000000000e */
[----:B------:R-:W-:-:S04]  /*10a0*/  FFMA R14, R11, R14, 0.19988775253295898438 ;  /* 0x3e4caf600b0e7423 */ /* 0x000fc8000000000e */
[----:B------:R-:W-:-:S04]  /*10b0*/  FFMA R14, R11, R14, -0.33332940936088562012 ;  /* 0xbeaaaa270b0e7423 */ /* 0x000fc8000000000e */
[----:B------:R-:W-:-:S04]  /*10c0*/  FMUL R11, R11, R14 ;  /* 0x0000000e0b0b7220 */ /* 0x000fc80000400000 */
[----:B------:R-:W-:-:S04]  /*10d0*/  FFMA R12, R12, R11, R12 ;  /* 0x0000000b0c0c7223 */ /* 0x000fc8000000000c */
[----:B------:R-:W-:Y:S01]  /*10e0*/  @P0 FFMA R12, R13, 1.6832555532455444336, -R12 ;  /* 0x3fd774eb0d0c0823 */ /* 0x000fe2000000080c */
[----:B------:R-:W-:-:S04]  /*10f0*/  FSETP.GT.AND P0, PT, R15, RZ, PT ;  /* 0x000000ff0f00720b */ /* 0x000fc80003f04000 */
[----:B------:R-:W-:-:S04]  /*1100*/  LOP3.LUT R9, R12, 0x80000000, R9, 0xb8, !PT ;  /* 0x800000000c097812 */ /* 0x000fc800078eb809 */
[----:B------:R-:W-:-:S05]  /*1110*/  FSEL R9, R9, R12, !P1 ;  /* 0x0000000c09097208 */ /* 0x000fca0004800000 */
[----:B------:R-:W-:-:S04]  /*1120*/  FADD R9, R9, 1.5707963705062866211 ;  /* 0x3fc90fdb09097421 */ /* 0x000fc80000000000 */
[----:B------:R-:W-:-:S04]  /*1130*/  FMUL R14, R9, 57.2957763671875 ;  /* 0x42652ee0090e7820 */ /* 0x000fc80000400000 */
[----:B------:R-:W-:-:S07]  /*1140*/  @P0 FADD R14, R14, -180 ;  /* 0xc33400000e0e0421 */ /* 0x000fce0000000000 */
.L_x_7:
[----:B------:R-:W-:Y:S05]  /*1150*/  BSYNC.RECONVERGENT B0 ;  /* 0x0000000000007941 */ /* 0x000fea0003800200 */
.L_x_6:
[----:B------:R-:W0:Y:S01]  /*1160*/  LDC.64 R12, c[0x0][0x3c0] ;  /* 0x0000f000ff0c7b82 */ /* 0x000e220000000a00 */
[----:B------:R-:W1:Y:S07]  /*1170*/  LDCU.64 UR4, c[0x0][0x3a8] ;  /* 0x00007500ff0477ac */ /* 0x000e6e0008000a00 */
[----:B------:R-:W2:Y:S08]  /*1180*/  LDC.64 R18, c[0x0][0x3c8] ;  /* 0x0000f200ff127b82 */ /* 0x000eb00000000a00 */
[----:B------:R-:W3:Y:S01]  /*1190*/  LDC.64 R16, c[0x0][0x3d0] ;  /* 0x0000f400ff107b82 */ /* 0x000ee20000000a00 */
[----:B-1----:R-:W-:Y:S01]  /*11a0*/  IMAD R9, R3, UR4, R0 ;  /* 0x0000000403097c24 */ /* 0x002fe2000f8e0200 */
[----:B------:R-:W-:-:S03]  /*11b0*/  IADD3 R3, PT, PT, R2, R3, RZ ;  /* 0x0000000302037210 */ /* 0x000fc60007ffe0ff */
[----:B0-----:R-:W-:Y:S01]  /*11c0*/  IMAD.WIDE R12, R9, 0x4, R12 ;  /* 0x00000004090c7825 */ /* 0x001fe200078e020c */
[----:B------:R-:W-:-:S04]  /*11d0*/  ISETP.GE.AND P0, PT, R3, UR5, PT ;  /* 0x0000000503007c0c */ /* 0x000fc8000bf06270 */
[----:B------:R0:W-:Y:S01]  /*11e0*/  STG.E desc[UR8][R12.64], R10 ;  /* 0x0000000a0c007986 */ /* 0x0001e2000c101908 */
[----:B--2---:R-:W-:-:S05]  /*11f0*/  IMAD.WIDE R18, R9, 0x4, R18 ;  /* 0x0000000409127825 */ /* 0x004fca00078e0212 */
[----:B------:R0:W-:Y:S01]  /*1200*/  STG.E desc[UR8][R18.64], R15 ;  /* 0x0000000f12007986 */ /* 0x0001e2000c101908 */
[----:B---3--:R-:W-:-:S05]  /*1210*/  IMAD.WIDE R16, R9, 0x4, R16 ;  /* 0x0000000409107825 */ /* 0x008fca00078e0210 */
[----:B------:R0:W-:Y:S01]  /*1220*/  STG.E desc[UR8][R16.64], R14 ;  /* 0x0000000e10007986 */ /* 0x0001e2000c101908 */
[----:B------:R-:W-:Y:S05]  /*1230*/  @!P0 BRA `(.L_x_21) ;  /* 0xffffffec00f48947 */ /* 0x000fea000383ffff */
[----:B------:R-:W-:Y:S05]  /*1240*/  EXIT ;  /* 0x000000000000794d */ /* 0x000fea0003800000 */
.L_x_5:
[----:B------:R-:W0:Y:S01]  /*1250*/  LDCU UR4, c[0x0][0x3a0] ;  /* 0x00007400ff0477ac */ /* 0x000e220008000800 */
[----:B------:R-:W1:Y:S08]  /*1260*/  LDC.64 R8, c[0x0][0x3d0] ;  /* 0x0000f400ff087b82 */ /* 0x000e700000000a00 */
[----:B------:R-:W2:Y:S08]  /*1270*/  LDC.64 R14, c[0x0][0x3d0] ;  /* 0x0000f400ff0e7b82 */ /* 0x000eb00000000a00 */
[----:B------:R-:W3:Y:S01]  /*1280*/  LDC.64 R10, c[0x0][0x3c0] ;  /* 0x0000f000ff0a7b82 */ /* 0x000ee20000000a00 */
[----:B0-----:R-:W-:-:S07]  /*1290*/  FSETP.LT.AND P0, PT, RZ, UR4, PT ;  /* 0x00000004ff007c0b */ /* 0x001fce000bf01000 */
[----:B------:R-:W0:Y:S08]  /*12a0*/  LDC.64 R4, c[0x0][0x3c8] ;  /* 0x0000f200ff047b82 */ /* 0x000e300000000a00 */
[----:B------:R-:W4:Y:S08]  /*12b0*/  LDC.64 R16, c[0x0][0x3c0] ;  /* 0x0000f000ff107b82 */ /* 0x000f300000000a00 */
[----:B------:R-:W0:Y:S01]  /*12c0*/  LDC.64 R12, c[0x0][0x3c8] ;  /* 0x0000f200ff0c7b82 */ /* 0x000e220000000a00 */
[----:B------:R-:W-:Y:S05]  /*12d0*/  @P0 BRA `(.L_x_22) ;  /* 0x0000000000340947 */ /* 0x000fea0003800000 */
.L_x_23:
[C---:B------:R-:W-:Y:S01]  /*12e0*/  ISETP.GE.AND P0, PT, R3.reuse, R6, PT ;  /* 0x000000060300720c */ /* 0x040fe20003f06270 */
[----:B0---4-:R-:W-:Y:S01]  /*12f0*/  IMAD R17, R3, UR6, R0 ;  /* 0x0000000603117c24 */ /* 0x011fe2000f8e0200 */
[----:B------:R-:W-:Y:S02]  /*1300*/  IADD3 R3, PT, PT, R2, R3, RZ ;  /* 0x0000000302037210 */ /* 0x000fe40007ffe0ff */
[----:B------:R-:W-:Y:S01]  /*1310*/  FSEL R7, RZ, +QNAN , P0 ;  /* 0x7fc00000ff077808 */ /* 0x000fe20000000000 */
[----:B0--3--:R-:W-:Y:S01]  /*1320*/  IMAD.WIDE R12, R17, 0x4, R10 ;  /* 0x00000004110c7825 */ /* 0x009fe200078e020a */
[----:B------:R-:W-:-:S03]  /*1330*/  ISETP.GE.AND P0, PT, R3, UR7, PT ;  /* 0x0000000703007c0c */ /* 0x000fc6000bf06270 */
[C---:B--2---:R-:W-:Y:S01]  /*1340*/  IMAD.WIDE R14, R17.reuse, 0x4, R4 ;  /* 0x00000004110e7825 */ /* 0x044fe200078e0204 */
[----:B------:R0:W-:Y:S03]  /*1350*/  STG.E desc[UR8][R12.64], R7 ;  /* 0x000000070c007986 */ /* 0x0001e6000c101908 */
[----:B-1----:R-:W-:Y:S01]  /*1360*/  IMAD.WIDE R16, R17, 0x4, R8 ;  /* 0x0000000411107825 */ /* 0x002fe200078e0208 */
[----:B------:R0:W-:Y:S04]  /*1370*/  STG.E desc[UR8][R14.64], R7 ;  /* 0x000000070e007986 */ /* 0x0001e8000c101908 */
[----:B------:R0:W-:Y:S01]  /*1380*/  STG.E desc[UR8][R16.64], R7 ;  /* 0x0000000710007986 */ /* 0x0001e2000c101908 */
[----:B------:R-:W-:Y:S05]  /*1390*/  @!P0 BRA `(.L_x_23) ;  /* 0xfffffffc00d08947 */ /* 0x000fea000383ffff */
[----:B------:R-:W-:Y:S05]  /*13a0*/  EXIT ;  /* 0x000000000000794d */ /* 0x000fea0003800000 */
.L_x_22:
[C---:B------:R-:W-:Y:S01]  /*13b0*/  ISETP.GE.AND P0, PT, R3.reuse, R6, PT ;  /* 0x000000060300720c */ /* 0x040fe20003f06270 */
[----:B0--3--:R-:W-:Y:S02]  /*13c0*/  IMAD R11, R3, UR6, R0 ;  /* 0x00000006030b7c24 */ /* 0x009fe4000f8e0200 */
[----:B------:R-:W-:Y:S01]  /*13d0*/  IMAD.IADD R3, R2, 0x1, R3 ;  /* 0x0000000102037824 */ /* 0x000fe200078e0203 */
[----:B------:R-:W-:Y:S01]  /*13e0*/  FSEL R7, RZ, +QNAN , P0 ;  /* 0x7fc00000ff077808 */ /* 0x000fe20000000000 */
[----:B0---4-:R-:W-:-:S03]  /*13f0*/  IMAD.WIDE R4, R11, 0x4, R16 ;  /* 0x000000040b047825 */ /* 0x011fc600078e0210 */
[----:B------:R-:W-:Y:S01]  /*1400*/  ISETP.GE.AND P0, PT, R3, UR7, PT ;  /* 0x0000000703007c0c */ /* 0x000fe2000bf06270 */
[C---:B-1----:R-:W-:Y:S01]  /*1410*/  IMAD.WIDE R8, R11.reuse, 0x4, R12 ;  /* 0x000000040b087825 */ /* 0x042fe200078e020c */
[----:B------:R0:W-:Y:S03]  /*1420*/  STG.E desc[UR8][R4.64], R7 ;  /* 0x0000000704007986 */ /* 0x0001e6000c101908 */
[----:B--2---:R-:W-:Y:S01]  /*1430*/  IMAD.WIDE R10, R11, 0x4, R14 ;  /* 0x000000040b0a7825 */ /* 0x004fe200078e020e */
[----:B------:R0:W-:Y:S04]  /*1440*/  STG.E desc[UR8][R8.64], R7 ;  /* 0x0000000708007986 */ /* 0x0001e8000c101908 */
[----:B------:R0:W-:Y:S03]  /*1450*/  STG.E desc[UR8][R10.64], R7 ;  /* 0x000000070a007986 */ /* 0x0001e6000c101908 */
[----:B------:R-:W-:Y:S05]  /*1460*/  @!P0 BRA `(.L_x_22) ;  /* 0xfffffffc00d08947 */ /* 0x000fea000383ffff */
[----:B------:R-:W-:Y:S05]  /*1470*/  EXIT ;  /* 0x000000000000794d */ /* 0x000fea0003800000 */
.L_x_4:
[----:B------:R-:W-:-:S13]  /*1480*/  ISETP.GE.AND P0, PT, R13, 0x1, PT ;  /* 0x000000010d00780c */ /* 0x000fda0003f06270 */
[----:B------:R-:W-:Y:S05]  /*1490*/  @!P0 BRA `(.L_x_24) ;  /* 0x0000000800c48947 */ /* 0x000fea0003800000 */
[----:B------:R-:W0:Y:S01]  /*14a0*/  LDCU UR4, c[0x0][0x3a0] ;  /* 0x00007400ff0477ac */ /* 0x000e220008000800 */
[----:B------:R-:W1:Y:S08]  /*14b0*/  LDC.64 R14, c[0x0][0x3d0] ;  /* 0x0000f400ff0e7b82 */ /* 0x000e700000000a00 */
[----:B------:R-:W2:Y:S08]  /*14c0*/  LDC.64 R8, c[0x0][0x3c0] ;  /* 0x0000f000ff087b82 */ /* 0x000eb00000000a00 */
[----:B------:R-:W3:Y:S01]  /*14d0*/  LDC.64 R10, c[0x0][0x3c8] ;  /* 0x0000f200ff0a7b82 */ /* 0x000ee20000000a00 */
[----:B0-----:R-:W-:-:S13]  /*14e0*/  FSETP.LT.AND P0, PT, RZ, UR4, PT ;  /* 0x00000004ff007c0b */ /* 0x001fda000bf01000 */
[----:B------:R-:W-:Y:S05]  /*14f0*/  @P0 BRA `(.L_x_25) ;  /* 0x0000000000340947 */ /* 0x000fea0003800000 */
.L_x_26:
[C---:B------:R-:W-:Y:S01]  /*1500*/  ISETP.GE.AND P0, PT, R3.reuse, R6, PT ;  /* 0x000000060300720c */ /* 0x040fe20003f06270 */
[----:B0-----:R-:W-:Y:S01]  /*1510*/  IMAD R17, R3, UR6, R0 ;  /* 0x0000000603117c24 */ /* 0x001fe2000f8e0200 */
[----:B------:R-:W-:Y:S02]  /*1520*/  IADD3 R3, PT, PT, R2, R3, RZ ;  /* 0x0000000302037210 */ /* 0x000fe40007ffe0ff */
[----:B------:R-:W-:Y:S01]  /*1530*/  FSEL R7, RZ, +QNAN , P0 ;  /* 0x7fc00000ff077808 */ /* 0x000fe20000000000 */
[----:B--2---:R-:W-:Y:S01]  /*1540*/  IMAD.WIDE R4, R17, 0x4, R8 ;  /* 0x0000000411047825 */ /* 0x004fe200078e0208 */
[----:B------:R-:W-:-:S03]  /*1550*/  ISETP.GE.AND P0, PT, R3, UR7, PT ;  /* 0x0000000703007c0c */ /* 0x000fc6000bf06270 */
[C---:B---3--:R-:W-:Y:S01]  /*1560*/  IMAD.WIDE R12, R17.reuse, 0x4, R10 ;  /* 0x00000004110c7825 */ /* 0x048fe200078e020a */
[----:B------:R0:W-:Y:S03]  /*1570*/  STG.E desc[UR8][R4.64], R7 ;  /* 0x0000000704007986 */ /* 0x0001e6000c101908 */
[----:B-1----:R-:W-:Y:S01]  /*1580*/  IMAD.WIDE R16, R17, 0x4, R14 ;  /* 0x0000000411107825 */ /* 0x002fe200078e020e */
[----:B------:R0:W-:Y:S04]  /*1590*/  STG.E desc[UR8][R12.64], R7 ;  /* 0x000000070c007986 */ /* 0x0001e8000c101908 */
[----:B------:R0:W-:Y:S01]  /*15a0*/  STG.E desc[UR8][R16.64], R7 ;  /* 0x0000000710007986 */ /* 0x0001e2000c101908 */
[----:B------:R-:W-:Y:S05]  /*15b0*/  @!P0 BRA `(.L_x_26) ;  /* 0xfffffffc00d08947 */ /* 0x000fea000383ffff */
[----:B------:R-:W-:Y:S05]  /*15c0*/  EXIT ;  /* 0x000000000000794d */ /* 0x000fea0003800000 */
.L_x_25:
[C---:B------:R-:W-:Y:S02]  /*15d0*/  LOP3.LUT R7, R13.reuse, 0x3, RZ, 0xc0, !PT ;  /* 0x000000030d077812 */ /* 0x040fe400078ec0ff */
[----:B------:R-:W-:-:S07]  /*15e0*/  LOP3.LUT R5, R13, 0x7ffffffc, RZ, 0xc0, !PT ;  /* 0x7ffffffc0d057812 */ /* 0x000fce00078ec0ff */
.L_x_36:
[----:B------:R-:W-:Y:S01]  /*15f0*/  ISETP.GE.AND P0, PT, R3, R6, PT ;  /* 0x000000060300720c */ /* 0x000fe20003f06270 */
[----:B------:R-:W-:Y:S01]  /*1600*/  BSSY.RECONVERGENT B0, `(.L_x_27) ;  /* 0x000008b000007945 */ /* 0x000fe20003800200 */
[----:B0-2---:R-:W-:Y:S01]  /*1610*/  MOV R9, 0x7fc00000 ;  /* 0x7fc0000000097802 */ /* 0x005fe20000000f00 */
[----:B------:R-:W-:-:S10]  /*1620*/  IMAD.MOV.U32 R8, RZ, RZ, 0x7fc00000 ;  /* 0x7fc00000ff087424 */ /* 0x000fd400078e00ff */
[----:B------:R-:W-:Y:S05]  /*1630*/  @!P0 BRA `(.L_x_28) ;  /* 0x00000008001c8947 */ /* 0x000fea0003800000 */
[----:B------:R-:W0:Y:S01]  /*1640*/  LDCU UR4, c[0x0][0x3b0] ;  /* 0x00007600ff0477ac */ /* 0x000e220008000800 */
[----:B-1----:R-:W-:Y:S01]  /*1650*/  HFMA2 R14, -RZ, RZ, 0, 0 ;  /* 0x00000000ff0e7431 */ /* 0x002fe200000001ff */
[----:B------:R-:W-:Y:S02]  /*1660*/  CS2R R22, SRZ ;  /* 0x0000000000167805 */ /* 0x000fe4000001ff00 */
[----:B------:R-:W-:Y:S01]  /*1670*/  MOV R25, RZ ;  /* 0x000000ff00197202 */ /* 0x000fe20000000f00 */
[----:B0-----:R-:W-:-:S09]  /*1680*/  UISETP.GE.U32.AND UP0, UPT, UR4, 0x4, UPT ;  /* 0x000000040400788c */ /* 0x001fd2000bf06070 */
[----:B------:R-:W-:Y:S05]  /*1690*/  BRA.U !UP0, `(.L_x_29) ;  /* 0x0000000108c87547 */ /* 0x000fea000b800000 */
[----:B------:R-:W0:Y:S01]  /*16a0*/  LDC R27, c[0x0][0x3a8] ;  /* 0x0000ea00ff1b7b82 */ /* 0x000e220000000800 */
[----:B------:R-:W-:Y:S01]  /*16b0*/  IMAD.MOV.U32 R23, RZ, RZ, RZ ;  /* 0x000000ffff177224 */ /* 0x000fe200078e00ff */
[----:B------:R-:W-:-:S06]  /*16c0*/  MOV R24, RZ ;  /* 0x000000ff00187202 */ /* 0x000fcc0000000f00 */
[----:B------:R-:W1:Y:S08]  /*16d0*/  LDC.64 R8, c[0x0][0x380] ;  /* 0x0000e000ff087b82 */ /* 0x000e700000000a00 */
[----:B---3--:R-:W2:Y:S02]  /*16e0*/  LDC.64 R10, c[0x0][0x388] ;  /* 0x0000e200ff0a7b82 */ /* 0x008ea40000000a00 */
.L_x_30:
[----:B------:R-:W-:Y:S02]  /*16f0*/  LOP3.LUT R12, RZ, R24, RZ, 0x33, !PT ;  /* 0x00000018ff0c7212 */ /* 0x000fe400078e33ff */
[----:B------:R-:W-:Y:S02]  /*1700*/  IADD3 R14, PT, PT, R3, -0x2, -R24 ;  /* 0xfffffffe030e7810 */ /* 0x000fe40007ffe818 */
[----:B------:R-:W-:-:S03]  /*1710*/  IADD3 R12, PT, PT, R12, R3, RZ ;  /* 0x000000030c0c7210 */ /* 0x000fc60007ffe0ff */
[-C--:B0-----:R-:W-:Y:S02]  /*1720*/  IMAD R21, R14, R27.reuse, -R27 ;  /* 0x0000001b0e157224 */ /* 0x081fe400078e0a1b */
[-CC-:B------:R-:W-:Y:S02]  /*1730*/  IMAD R15, R12, R27.reuse, R0.reuse ;  /* 0x0000001b0c0f7224 */ /* 0x180fe400078e0200 */
[----:B------:R-:W-:Y:S02]  /*1740*/  IMAD R17, R14, R27, R0 ;  /* 0x0000001b0e117224 */ /* 0x000fe400078e0200 */
[----:B-1----:R-:W-:-:S04]  /*1750*/  IMAD.WIDE R14, R15, 0x4, R8 ;  /* 0x000000040f0e7825 */ /* 0x002fc800078e0208 */
[C-C-:B------:R-:W-:Y:S01]  /*1760*/  IMAD.IADD R19, R0.reuse, 0x1, R21.reuse ;  /* 0x0000000100137824 */ /* 0x140fe200078e0215 */
[----:B------:R-:W-:Y:S01]  /*1770*/  IADD3 R21, PT, PT, R0, -R27, R21 ;  /* 0x8000001b00157210 */ /* 0x000fe20007ffe015 */
[----:B------:R-:W3:Y:S01]  /*1780*/  LDG.E.CONSTANT R14, desc[UR8][R14.64] ;  /* 0x000000080e0e7981 */ /* 0x000ee2000c1e9900 */
[----:B------:R-:W-:-:S04]  /*1790*/  IMAD.WIDE R16, R17, 0x4, R8 ;  /* 0x0000000411107825 */ /* 0x000fc800078e0208 */
[--C-:B------:R-:W-:Y:S02]  /*17a0*/  IMAD.WIDE R18, R19, 0x4, R8.reuse ;  /* 0x0000000413127825 */ /* 0x100fe400078e0208 */
[----:B------:R-:W4:Y:S02]  /*17b0*/  LDG.E.CONSTANT R16, desc[UR8][R16.64] ;  /* 0x0000000810107981 */ /* 0x000f24000c1e9900 */
[----:B------:R-:W-:Y:S02]  /*17c0*/  IMAD.WIDE R20, R21, 0x4, R8 ;  /* 0x0000000415147825 */ /* 0x000fe400078e0208 */
[----:B------:R-:W5:Y:S02]  /*17d0*/  LDG.E.CONSTANT R18, desc[UR8][R18.64] ;  /* 0x0000000812127981 */ /* 0x000f64000c1e9900 */
[C---:B--2---:R-:W-:Y:S02]  /*17e0*/  IMAD.WIDE.U32 R12, R24.reuse, 0x4, R10 ;  /* 0x00000004180c7825 */ /* 0x044fe400078e000a */
[----:B------:R-:W2:Y:S04]  /*17f0*/  LDG.E.CONSTANT R20, desc[UR8][R20.64] ;  /* 0x0000000814147981 */ /* 0x000ea8000c1e9900 */
[----:B------:R-:W4:Y:S04]  /*1800*/  LDG.E.CONSTANT R26, desc[UR8][R12.64] ;  /* 0x000000080c1a7981 */ /* 0x000f28000c1e9900 */
[----:B------:R-:W4:Y:S04]  /*1810*/  LDG.E.CONSTANT R28, desc[UR8][R12.64+0x4] ;  /* 0x000004080c1c7981 */ /* 0x000f28000c1e9900 */
[----:B------:R-:W4:Y:S04]  /*1820*/  LDG.E.CONSTANT R29, desc[UR8][R12.64+0x8] ;  /* 0x000008080c1d7981 */ /* 0x000f28000c1e9900 */
[----:B------:R-:W4:Y:S01]  /*1830*/  LDG.E.CONSTANT R15, desc[UR8][R12.64+0xc] ;  /* 0x00000c080c0f7981 */ /* 0x000f22000c1e9900 */
[----:B------:R-:W-:-:S02]  /*1840*/  IADD3 R24, PT, PT, R24, 0x4, RZ ;  /* 0x0000000418187810 */ /* 0x000fc40007ffe0ff */
[----:B---3--:R-:W-:-:S04]  /*1850*/  FSETP.NAN.AND P0, PT, |R14|, |R14|, PT ;  /* 0x4000000e0e00720b */ /* 0x008fc80003f08200 */
[----:B------:R-:W-:Y:S02]  /*1860*/  FSEL R14, R14, RZ, !P0 ;  /* 0x000000ff0e0e7208 */ /* 0x000fe40004000000 */
[----:B-----5:R-:W-:-:S03]  /*1870*/  FSETP.NAN.AND P0, PT, |R18|, |R18|, PT ;  /* 0x400000121200720b */ /* 0x020fc60003f08200 */
[----:B------:R-:W-:Y:S01]  /*1880*/  FADD R22, R14, R22 ;  /* 0x000000160e167221 */ /* 0x000fe20000000000 */
[----:B------:R-:W-:Y:S02]  /*1890*/  FSEL R19, R18, RZ, !P0 ;  /* 0x000000ff12137208 */ /* 0x000fe40004000000 */
[----:B--2---:R-:W-:Y:S02]  /*18a0*/  FSETP.NAN.AND P0, PT, |R20|, |R20|, PT ;  /* 0x400000141400720b */ /* 0x004fe40003f08200 */
[----:B----4-:R-:W-:Y:S01]  /*18b0*/  FSETP.NAN.AND P1, PT, |R16|, |R16|, PT ;  /* 0x400000101000720b */ /* 0x010fe20003f28200 */
[C---:B------:R-:W-:Y:S01]  /*18c0*/  FFMA R26, R14.reuse, R26, R23 ;  /* 0x0000001a0e1a7223 */ /* 0x040fe20000000017 */
[----:B------:R-:W-:Y:S01]  /*18d0*/  FFMA R14, R14, R14, R25 ;  /* 0x0000000e0e0e7223 */ /* 0x000fe20000000019 */
[----:B------:R-:W-:Y:S02]  /*18e0*/  FSEL R25, R20, RZ, !P0 ;  /* 0x000000ff14197208 */ /* 0x000fe40004000000 */
[----:B------:R-:W-:-:S02]  /*18f0*/  ISETP.NE.AND P0, PT, R24, R5, PT ;  /* 0x000000051800720c */ /* 0x000fc40003f05270 */
[----:B------:R-:W-:-:S05]  /*1900*/  FSEL R17, R16, RZ, !P1 ;  /* 0x000000ff10117208 */ /* 0x000fca0004800000 */
[C---:B------:R-:W-:Y:S01]  /*1910*/  FFMA R26, R17.reuse, R28, R26 ;  /* 0x0000001c111a7223 */ /* 0x040fe2000000001a */
[----:B------:R-:W-:Y:S01]  /*1920*/  FADD R22, R22, R17 ;  /* 0x0000001116167221 */ /* 0x000fe20000000000 */
[----:B------:R-:W-:Y:S02]  /*1930*/  FFMA R14, R17, R17, R14 ;  /* 0x00000011110e7223 */ /* 0x000fe4000000000e */
[C---:B------:R-:W-:Y:S01]  /*1940*/  FFMA R26, R19.reuse, R29, R26 ;  /* 0x0000001d131a7223 */ /* 0x040fe2000000001a */
[----:B------:R-:W-:Y:S01]  /*1950*/  FADD R22, R22, R19 ;  /* 0x0000001316167221 */ /* 0x000fe20000000000 */
[----:B------:R-:W-:Y:S02]  /*1960*/  FFMA R14, R19, R19, R14 ;  /* 0x00000013130e7223 */ /* 0x000fe4000000000e */
[C---:B------:R-:W-:Y:S01]  /*1970*/  FFMA R23, R25.reuse, R15, R26 ;  /* 0x0000000f19177223 */ /* 0x040fe2000000001a */
[----:B------:R-:W-:Y:S01]  /*1980*/  FADD R22, R22, R25 ;  /* 0x0000001916167221 */ /* 0x000fe20000000000 */
[----:B------:R-:W-:Y:S01]  /*1990*/  FFMA R25, R25, R25, R14 ;  /* 0x0000001919197223 */ /* 0x000fe2000000000e */
[----:B------:R-:W-:Y:S06]  /*19a0*/  @P0 BRA `(.L_x_30) ;  /* 0xfffffffc00500947 */ /* 0x000fec000383ffff */
[----:B------:R-:W-:-:S07]  /*19b0*/  MOV R14, R5 ;  /* 0x00000005000e7202 */ /* 0x000fce0000000f00 */
.L_x_29:
[----:B------:R-:W-:-:S13]  /*19c0*/  ISETP.NE.AND P0, PT, R7, RZ, PT ;  /* 0x000000ff0700720c */ /* 0x000fda0003f05270 */
[----:B------:R-:W-:Y:S05]  /*19d0*/  @!P0 BRA `(.L_x_31) ;  /* 0x0000000000988947 */ /* 0x000fea0003800000 */
[----:B------:R-:W0:Y:S01]  /*19e0*/  LDC R20, c[0x0][0x3a8] ;  /* 0x0000ea00ff147b82 */ /* 0x000e220000000800 */
[----:B------:R-:W-:-:S05]  /*19f0*/  LOP3.LUT R12, RZ, R14, RZ, 0x33, !PT ;  /* 0x0000000eff0c7212 */ /* 0x000fca00078e33ff */
[----:B------:R-:W-:Y:S02]  /*1a00*/  IMAD.IADD R13, R12, 0x1, R3 ;  /* 0x000000010c0d7824 */ /* 0x000fe400078e0203 */
[----:B------:R-:W1:Y:S08]  /*1a10*/  LDC.64 R8, c[0x0][0x380] ;  /* 0x0000e000ff087b82 */ /* 0x000e700000000a00 */
[----:B---3--:R-:W2:Y:S01]  /*1a20*/  LDC.64 R10, c[0x0][0x388] ;  /* 0x0000e200ff0a7b82 */ /* 0x008ea20000000a00 */
[----:B0-----:R-:W-:-:S04]  /*1a30*/  IMAD R13, R13, R20, R0 ;  /* 0x000000140d0d7224 */ /* 0x001fc800078e0200 */
[----:B-1----:R-:W-:-:S06]  /*1a40*/  IMAD.WIDE R12, R13, 0x4, R8 ;  /* 0x000000040d0c7825 */ /* 0x002fcc00078e0208 */
[----:B------:R-:W3:Y:S01]  /*1a50*/  LDG.E.CONSTANT R12, desc[UR8][R12.64] ;  /* 0x000000080c0c7981 */ /* 0x000ee2000c1e9900 */
[----:B--2---:R-:W-:-:S05]  /*1a60*/  IMAD.WIDE.U32 R10, R14, 0x4, R10 ;  /* 0x000000040e0a7825 */ /* 0x004fca00078e000a */
[----:B------:R-:W2:Y:S01]  /*1a70*/  LDG.E.CONSTANT R18, desc[UR8][R10.64] ;  /* 0x000000080a127981 */ /* 0x000ea2000c1e9900 */
[----:B---3--:R-:W-:-:S04]  /*1a80*/  FSETP.NAN.AND P0, PT, |R12|, |R12|, PT ;  /* 0x4000000c0c00720b */ /* 0x008fc80003f08200 */
[----:B------:R-:W-:Y:S02]  /*1a90*/  FSEL R16, R12, RZ, !P0 ;  /* 0x000000ff0c107208 */ /* 0x000fe40004000000 */
[----:B------:R-:W-:-:S03]  /*1aa0*/  ISETP.NE.AND P0, PT, R7, 0x1, PT ;  /* 0x000000010700780c */ /* 0x000fc60003f05270 */
[----:B------:R-:W-:Y:S01]  /*1ab0*/  FADD R22, R22, R16 ;  /* 0x0000001016167221 */ /* 0x000fe20000000000 */
[C---:B------:R-:W-:Y:S01]  /*1ac0*/  FFMA R25, R16.reuse, R16, R25 ;  /* 0x0000001010197223 */ /* 0x040fe20000000019 */
[----:B--2---:R-:W-:-:S08]  /*1ad0*/  FFMA R23, R16, R18, R23 ;  /* 0x0000001210177223 */ /* 0x004fd00000000017 */
[----:B------:R-:W-:Y:S05]  /*1ae0*/  @!P0 BRA `(.L_x_31) ;  /* 0x0000000000548947 */ /* 0x000fea0003800000 */
[----:B------:R-:W-:Y:S01]  /*1af0*/  ISETP.NE.AND P1, PT, R7, 0x2, PT ;  /* 0x000000020700780c */ /* 0x000fe20003f25270 */
[----:B------:R-:W2:Y:S01]  /*1b00*/  LDG.E.CONSTANT R16, desc[UR8][R10.64+0x4] ;  /* 0x000004080a107981 */ /* 0x000ea2000c1e9900 */
[----:B------:R-:W-:-:S05]  /*1b10*/  IADD3 R15, PT, PT, R3, -0x2, -R14 ;  /* 0xfffffffe030f7810 */ /* 0x000fca0007ffe80e */
[----:B------:R-:W-:-:S04]  /*1b20*/  IMAD R13, R15, R20, R0 ;  /* 0x000000140f0d7224 */ /* 0x000fc800078e0200 */
[----:B------:R-:W-:-:S04]  /*1b30*/  IMAD.WIDE R12, R13, 0x4, R8 ;  /* 0x000000040d0c7825 */ /* 0x000fc800078e0208 */
[----:B------:R-:W-:Y:S02]  /*1b40*/  @P1 IMAD R15, R15, R20, -R20 ;  /* 0x000000140f0f1224 */ /* 0x000fe400078e0a14 */
[----:B------:R-:W3:Y:S03]  /*1b50*/  LDG.E.CONSTANT R12, desc[UR8][R12.64] ;  /* 0x000000080c0c7981 */ /* 0x000ee6000c1e9900 */
[----:B------:R-:W-:Y:S01]  /*1b60*/  @P1 IADD3 R15, PT, PT, R0, R15, RZ ;  /* 0x0000000f000f1210 */ /* 0x000fe20007ffe0ff */
[----:B------:R-:W4:Y:S04]  /*1b70*/  @P1 LDG.E.CONSTANT R20, desc[UR8][R10.64+0x8] ;  /* 0x000008080a141981 */ /* 0x000f28000c1e9900 */
[----:B------:R-:W-:-:S06]  /*1b80*/  @P1 IMAD.WIDE R8, R15, 0x4, R8 ;  /* 0x000000040f081825 */ /* 0x000fcc00078e0208 */
[----:B------:R-:W5:Y:S01]  /*1b90*/  @P1 LDG.E.CONSTANT R8, desc[UR8][R8.64] ;  /* 0x0000000808081981 */ /* 0x000f62000c1e9900 */
[----:B---3--:R-:W-:-:S04]  /*1ba0*/  FSETP.NAN.AND P0, PT, |R12|, |R12|, PT ;  /* 0x4000000c0c00720b */ /* 0x008fc80003f08200 */
[----:B------:R-:W-:-:S05]  /*1bb0*/  FSEL R14, R12, RZ, !P0 ;  /* 0x000000ff0c0e7208 */ /* 0x000fca0004000000 */
[----:B------:R-:W-:Y:S01]  /*1bc0*/  FADD R22, R22, R14 ;  /* 0x0000000e16167221 */ /* 0x000fe20000000000 */
[----:B-----5:R-:W-:Y:S01]  /*1bd0*/  @P1 FSETP.NAN.AND P0, PT, |R8|, |R8|, PT ;  /* 0x400000080800120b */ /* 0x020fe20003f08200 */
[C---:B------:R-:W-:Y:S01]  /*1be0*/  FFMA R25, R14.reuse, R14, R25 ;  /* 0x0000000e0e197223 */ /* 0x040fe20000000019 */
[----:B--2---:R-:W-:Y:S02]  /*1bf0*/  FFMA R23, R14, R16, R23 ;  /* 0x000000100e177223 */ /* 0x004fe40000000017 */
[----:B------:R-:W-:-:S05]  /*1c00*/  @P1 FSEL R18, R8, RZ, !P0 ;  /* 0x000000ff08121208 */ /* 0x000fca0004000000 */
[----:B------:R-:W-:Y:S01]  /*1c10*/  @P1 FADD R22, R22, R18 ;  /* 0x0000001216161221 */ /* 0x000fe20000000000 */
[C---:B------:R-:W-:Y:S01]  /*1c20*/  @P1 FFMA R25, R18.reuse, R18, R25 ;  /* 0x0000001212191223 */ /* 0x040fe20000000019 */
[----:B----4-:R-:W-:-:S07]  /*1c30*/  @P1 FFMA R23, R18, R20, R23 ;  /* 0x0000001412171223 */ /* 0x010fce0000000017 */
.L_x_31:
[----:B------:R-:W-:-:S04]  /*1c40*/  FMUL R9, R22, -R22 ;  /* 0x8000001616097220 */ /* 0x000fc80000400000 */
[----:B---3--:R-:W-:Y:S01]  /*1c50*/  FFMA R11, R4, R25, R9 ;  /* 0x00000019040b7223 */ /* 0x008fe20000000009 */
[----:B------:R-:W-:-:S04]  /*1c60*/  CS2R R8, SRZ ;  /* 0x0000000000087805 */ /* 0x000fc8000001ff00 */
[----:B------:R-:W-:-:S13]  /*1c70*/  FSETP.GT.AND P0, PT, R11, RZ, PT ;  /* 0x000000ff0b00720b */ /* 0x000fda0003f04000 */
[----:B------:R-:W-:Y:S05]  /*1c80*/  @!P0 BRA `(.L_x_28) ;  /* 0x0000000000888947 */ /* 0x000fea0003800000 */
[----:B------:R-:W-:Y:S01]  /*1c90*/  IADD3 R10, PT, PT, R11, -0xd000000, RZ ;  /* 0xf30000000b0a7810 */ /* 0x000fe20007ffe0ff */
[----:B------:R0:W1:Y:S01]  /*1ca0*/  MUFU.RSQ R12, R11 ;  /* 0x0000000b000c7308 */ /* 0x0000620000001400 */
[----:B------:R-:W-:Y:S02]  /*1cb0*/  BSSY.RECONVERGENT B1, `(.L_x_32) ;  /* 0x000000b000017945 */ /* 0x000fe40003800200 */
[----:B------:R-:W-:-:S13]  /*1cc0*/  ISETP.GT.U32.AND P0, PT, R10, 0x727fffff, PT ;  /* 0x727fffff0a00780c */ /* 0x000fda0003f04070 */
[----:B0-----:R-:W-:Y:S05]  /*1cd0*/  @!P0 BRA `(.L_x_33) ;  /* 0x0000000000108947 */ /* 0x001fea0003800000 */
[----:B------:R-:W-:Y:S01]  /*1ce0*/  IMAD.MOV.U32 R10, RZ, RZ, R11 ;  /* 0x000000ffff0a7224 */ /* 0x000fe200078e000b */
[----:B------:R-:W-:-:S07]  /*1cf0*/  MOV R17, 0x1d10 ;  /* 0x00001d1000117802 */ /* 0x000fce0000000f00 */
[----:B-1----:R-:W-:Y:S05]  /*1d00*/  CALL.REL.NOINC `($__internal_0_$__cuda_sm20_sqrt_rn_f32_slowpath) ;  /* 0x0000000400347944 */ /* 0x002fea0003c00000 */
[----:B------:R-:W-:Y:S05]  /*1d10*/  BRA `(.L_x_34) ;  /* 0x0000000000107947 */ /* 0x000fea0003800000 */
.L_x_33:
[C---:B-1----:R-:W-:Y:S01]  /*1d20*/  FMUL.FTZ R10, R12.reuse, R11 ;  /* 0x0000000b0c0a7220 */ /* 0x042fe20000410000 */
[----:B------:R-:W-:-:S03]  /*1d30*/  FMUL.FTZ R12, R12, 0.5 ;  /* 0x3f0000000c0c7820 */ /* 0x000fc60000410000 */
[----:B------:R-:W-:-:S04]  /*1d40*/  FFMA R11, -R10, R10, R11 ;  /* 0x0000000a0a0b7223 */ /* 0x000fc8000000010b */
[----:B------:R-:W-:-:S07]  /*1d50*/  FFMA R10, R11, R12, R10 ;  /* 0x0000000c0b0a7223 */ /* 0x000fce000000000a */
.L_x_34:
[----:B------:R-:W-:Y:S05]  /*1d60*/  BSYNC.RECONVERGENT B1 ;  /* 0x0000000000017941 */ /* 0x000fea0003800200 */
.L_x_32:
[----:B------:R-:W0:Y:S02]  /*1d70*/  LDCU UR4, c[0x0][0x3a0] ;  /* 0x00007400ff0477ac */ /* 0x000e240008000800 */
        /* <DEDUP_REMOVED lines=15> */
[----:B------:R-:W-:-:S07]  /*1e70*/  MOV R18, 0x1e90 ;  /* 0x00001e9000127802 */ /* 0x000fce0000000f00 */
[----:B------:R-:W-:Y:S05]  /*1e80*/  CALL.REL.NOINC `($__internal_1_$__cuda_sm3x_div_rn_noftz_f32_slowpath) ;  /* 0x0000000400307944 */ /* 0x000fea0003c00000 */
[----:B------:R-:W-:-:S07]  /*1e90*/  MOV R9, R16 ;  /* 0x0000001000097202 */ /* 0x000fce0000000f00 */
.L_x_35:
[----:B------:R-:W-:Y:S05]  /*1ea0*/  BSYNC.RECONVERGENT B1 ;  /* 0x0000000000017941 */ /* 0x000fea0003800200 */
.L_x_28:
[----:B------:R-:W-:Y:S05]  /*1eb0*/  BSYNC.RECONVERGENT B0 ;  /* 0x0000000000007941 */ /* 0x000fea0003800200 */
.L_x_27:
[----:B------:R-:W0:Y:S01]  /*1ec0*/  LDC.64 R12, c[0x0][0x3c0] ;  /* 0x0000f000ff0c7b82 */ /* 0x000e220000000a00 */
[----:B------:R-:W2:Y:S07]  /*1ed0*/  LDCU.64 UR4, c[0x0][0x3a8] ;  /* 0x00007500ff0477ac */ /* 0x000eae0008000a00 */
[----:B-1----:R-:W1:Y:S08]  /*1ee0*/  LDC.64 R14, c[0x0][0x3c8] ;  /* 0x0000f200ff0e7b82 */ /* 0x002e700000000a00 */
[----:B---3--:R-:W3:Y:S01]  /*1ef0*/  LDC.64 R10, c[0x0][0x3d0] ;  /* 0x0000f400ff0a7b82 */ /* 0x008ee20000000a00 */
[----:B--2---:R-:W-:Y:S01]  /*1f00*/  IMAD R17, R3, UR4, R0 ;  /* 0x0000000403117c24 */ /* 0x004fe2000f8e0200 */
[----:B------:R-:W-:-:S03]  /*1f10*/  IADD3 R3, PT, PT, R2, R3, RZ ;  /* 0x0000000302037210 */ /* 0x000fc60007ffe0ff */
[----:B0-----:R-:W-:Y:S01]  /*1f20*/  IMAD.WIDE R12, R17, 0x4, R12 ;  /* 0x00000004110c7825 */ /* 0x001fe200078e020c */
[----:B------:R-:W-:-:S04]  /*1f30*/  ISETP.GE.AND P0, PT, R3, UR5, PT ;  /* 0x0000000503007c0c */ /* 0x000fc8000bf06270 */
[----:B------:R0:W-:Y:S01]  /*1f40*/  STG.E desc[UR8][R12.64], R9 ;  /* 0x000000090c007986 */ /* 0x0001e2000c101908 */
[----:B-1----:R-:W-:-:S05]  /*1f50*/  IMAD.WIDE R14, R17, 0x4, R14 ;  /* 0x00000004110e7825 */ /* 0x002fca00078e020e */
[----:B------:R0:W-:Y:S01]  /*1f60*/  STG.E desc[UR8][R14.64], R8 ;  /* 0x000000080e007986 */ /* 0x0001e2000c101908 */
[----:B---3--:R-:W-:-:S05]  /*1f70*/  IMAD.WIDE R10, R17, 0x4, R10 ;  /* 0x00000004110a7825 */ /* 0x008fca00078e020a */
[----:B------:R0:W-:Y:S01]  /*1f80*/  STG.E desc[UR8][R10.64], R8 ;  /* 0x000000080a007986 */ /* 0x0001e2000c101908 */
[----:B------:R-:W-:Y:S05]  /*1f90*/  @!P0 BRA `(.L_x_36) ;  /* 0xfffffff400948947 */ /* 0x000fea000383ffff */
[----:B------:R-:W-:Y:S05]  /*1fa0*/  EXIT ;  /* 0x000000000000794d */ /* 0x000fea0003800000 */
.L_x_24:
        /* <DEDUP_REMOVED lines=9> */
.L_x_38:
[C---:B------:R-:W-:Y:S01]  /*2040*/  ISETP.GE.AND P0, PT, R3.reuse, R6, PT ;  /* 0x000000060300720c */ /* 0x040fe20003f06270 */
[----:B0---4-:R-:W-:Y:S02]  /*2050*/  IMAD R17, R3, UR6, R0 ;  /* 0x0000000603117c24 */ /* 0x011fe4000f8e0200 */
[----:B------:R-:W-:Y:S01]  /*2060*/  IMAD.IADD R3, R2, 0x1, R3 ;  /* 0x0000000102037824 */ /* 0x000fe200078e0203 */
[----:B------:R-:W-:Y:S01]  /*2070*/  FSEL R7, RZ, +QNAN , P0 ;  /* 0x7fc00000ff077808 */ /* 0x000fe20000000000 */
[----:B0--3--:R-:W-:-:S03]  /*2080*/  IMAD.WIDE R12, R17, 0x4, R10 ;  /* 0x00000004110c7825 */ /* 0x009fc600078e020a */
[----:B------:R-:W-:Y:S01]  /*2090*/  ISETP.GE.AND P0, PT, R3, UR7, PT ;  /* 0x0000000703007c0c */ /* 0x000fe2000bf06270 */
[C---:B--2---:R-:W-:Y:S01]  /*20a0*/  IMAD.WIDE R14, R17.reuse, 0x4, R4 ;  /* 0x00000004110e7825 */ /* 0x044fe200078e0204 */
[----:B------:R0:W-:Y:S03]  /*20b0*/  STG.E desc[UR8][R12.64], R7 ;  /* 0x000000070c007986 */ /* 0x0001e6000c101908 */
[----:B-1----:R-:W-:Y:S01]  /*20c0*/  IMAD.WIDE R16, R17, 0x4, R8 ;  /* 0x0000000411107825 */ /* 0x002fe200078e0208 */
[----:B------:R0:W-:Y:S04]  /*20d0*/  STG.E desc[UR8][R14.64], R7 ;  /* 0x000000070e007986 */ /* 0x0001e8000c101908 */
[----:B------:R0:W-:Y:S03]  /*20e0*/  STG.E desc[UR8][R16.64], R7 ;  /* 0x0000000710007986 */ /* 0x0001e6000c101908 */
[----:B------:R-:W-:Y:S05]  /*20f0*/  @!P0 BRA `(.L_x_38) ;  /* 0xfffffffc00d08947 */ /* 0x000fea000383ffff */
[----:B------:R-:W-:Y:S05]  /*2100*/  EXIT ;  /* 0x000000000000794d */ /* 0x000fea0003800000 */
.L_x_37:
[C---:B------:R-:W-:Y:S01]  /*2110*/  ISETP.GE.AND P0, PT, R3.reuse, R6, PT ;  /* 0x000000060300720c */ /* 0x040fe20003f06270 */
[----:B0--3--:R-:W-:Y:S01]  /*2120*/  IMAD R11, R3, UR6, R0 ;  /* 0x00000006030b7c24 */ /* 0x009fe2000f8e0200 */
[----:B------:R-:W-:Y:S02]  /*2130*/  IADD3 R3, PT, PT, R2, R3, RZ ;  /* 0x0000000302037210 */ /* 0x000fe40007ffe0ff */
[----:B------:R-:W-:Y:S01]  /*2140*/  FSEL R7, RZ, +QNAN , P0 ;  /* 0x7fc00000ff077808 */ /* 0x000fe20000000000 */
[----:B0---4-:R-:W-:Y:S01]  /*2150*/  IMAD.WIDE R4, R11, 0x4, R16 ;  /* 0x000000040b047825 */ /* 0x011fe200078e0210 */
[----:B------:R-:W-:-:S03]  /*2160*/  ISETP.GE.AND P0, PT, R3, UR7, PT ;  /* 0x0000000703007c0c */ /* 0x000fc6000bf06270 */
[C---:B-1----:R-:W-:Y:S01]  /*2170*/  IMAD.WIDE R8, R11.reuse, 0x4, R12 ;  /* 0x000000040b087825 */ /* 0x042fe200078e020c */
[----:B------:R0:W-:Y:S03]  /*2180*/  STG.E desc[UR8][R4.64], R7 ;  /* 0x0000000704007986 */ /* 0x0001e6000c101908 */
[----:B--2---:R-:W-:Y:S01]  /*2190*/  IMAD.WIDE R10, R11, 0x4, R14 ;  /* 0x000000040b0a7825 */ /* 0x004fe200078e020e */
[----:B------:R0:W-:Y:S04]  /*21a0*/  STG.E desc[UR8][R8.64], R7 ;  /* 0x0000000708007986 */ /* 0x0001e8000c101908 */
[----:B------:R0:W-:Y:S01]  /*21b0*/  STG.E desc[UR8][R10.64], R7 ;  /* 0x000000070a007986 */ /* 0x0001e2000c101908 */
[----:B------:R-:W-:Y:S05]  /*21c0*/  @!P0 BRA `(.L_x_37) ;  /* 0xfffffffc00d08947 */ /* 0x000fea000383ffff */
[----:B------:R-:W-:Y:S05]  /*21d0*/  EXIT ;  /* 0x000000000000794d */ /* 0x000fea0003800000 */
        .weak           $__internal_0_$__cuda_sm20_sqrt_rn_f32_slowpath
        .type           $__internal_0_$__cuda_sm20_sqrt_rn_f32_slowpath,@function
        .size           $__internal_0_$__cuda_sm20_sqrt_rn_f32_slowpath,($__internal_1_$__cuda_sm3x_div_rn_noftz_f32_slowpath - $__internal_0_$__cuda_sm20_sqrt_rn_f32_slowpath)
$__internal_0_$__cuda_sm20_sqrt_rn_f32_slowpath:
[----:B------:R-:W-:-:S13]  /*21e0*/  LOP3.LUT P1, RZ, R10, 0x7fffffff, RZ, 0xc0, !PT ;  /* 0x7fffffff0aff7812 */ /* 0x000fda000782c0ff */
[----:B------:R-:W-:Y:S01]  /*21f0*/  @!P1 MOV R12, R10 ;  /* 0x0000000a000c9202 */ /* 0x000fe20000000f00 */
[----:B------:R-:W-:Y:S06]  /*2200*/  @!P1 BRA `(.L_x_39) ;  /* 0x0000000000409947 */ /* 0x000fec0003800000 */
[----:B------:R-:W-:-:S13]  /*2210*/  FSETP.GEU.FTZ.AND P1, PT, R10, RZ, PT ;  /* 0x000000ff0a00720b */ /* 0x000fda0003f3e000 */
[----:B------:R-:W-:Y:S01]  /*2220*/  @!P1 MOV R12, 0x7fffffff ;  /* 0x7fffffff000c9802 */ /* 0x000fe20000000f00 */
[----:B------:R-:W-:Y:S06]  /*2230*/  @!P1 BRA `(.L_x_39) ;  /* 0x0000000000349947 */ /* 0x000fec0003800000 */
[----:B------:R-:W-:-:S13]  /*2240*/  FSETP.GTU.FTZ.AND P1, PT, |R10|, +INF , PT ;  /* 0x7f8000000a00780b */ /* 0x000fda0003f3c200 */
[----:B------:R-:W-:Y:S01]  /*2250*/  @P1 FADD.FTZ R12, R10, 1 ;  /* 0x3f8000000a0c1421 */ /* 0x000fe20000010000 */
[----:B------:R-:W-:Y:S06]  /*2260*/  @P1 BRA `(.L_x_39) ;  /* 0x0000000000281947 */ /* 0x000fec0003800000 */
[----:B------:R-:W-:-:S13]  /*2270*/  FSETP.NEU.FTZ.AND P1, PT, |R10|, +INF , PT ;  /* 0x7f8000000a00780b */ /* 0x000fda0003f3d200 */
[----:B------:R-:W-:-:S04]  /*2280*/  @P1 FFMA R13, R10, 1.84467440737095516160e+19, RZ ;  /* 0x5f8000000a0d1823 */ /* 0x000fc800000000ff */
[----:B------:R-:W0:Y:S02]  /*2290*/  @P1 MUFU.RSQ R12, R13 ;  /* 0x0000000d000c1308 */ /* 0x000e240000001400 */
[----:B0-----:R-:W-:Y:S01]  /*22a0*/  @P1 FMUL.FTZ R14, R13, R12 ;  /* 0x0000000c0d0e1220 */ /* 0x001fe20000410000 */
[----:B------:R-:W-:Y:S01]  /*22b0*/  @P1 FMUL.FTZ R16, R12, 0.5 ;  /* 0x3f0000000c101820 */ /* 0x000fe20000410000 */
[----:B------:R-:W-:Y:S02]  /*22c0*/  @!P1 IMAD.MOV.U32 R12, RZ, RZ, R10 ;  /* 0x000000ffff0c9224 */ /* 0x000fe400078e000a */
[----:B------:R-:W-:-:S04]  /*22d0*/  @P1 FADD.FTZ R15, -R14, -RZ ;  /* 0x800000ff0e0f1221 */ /* 0x000fc80000010100 */
[----:B------:R-:W-:-:S04]  /*22e0*/  @P1 FFMA R15, R14, R15, R13 ;  /* 0x0000000f0e0f1223 */ /* 0x000fc8000000000d */
[----:B------:R-:W-:-:S04]  /*22f0*/  @P1 FFMA R15, R15, R16, R14 ;  /* 0x000000100f0f1223 */ /* 0x000fc8000000000e */
[----:B------:R-:W-:-:S07]  /*2300*/  @P1 FMUL.FTZ R12, R15, 2.3283064365386962891e-10 ;  /* 0x2f8000000f0c1820 */ /* 0x000fce0000410000 */
.L_x_39:
[----:B------:R-:W-:Y:S01]  /*2310*/  HFMA2 R13, -RZ, RZ, 0, 0 ;  /* 0x00000000ff0d7431 */ /* 0x000fe200000001ff */
[----:B------:R-:W-:Y:S02]  /*2320*/  MOV R10, R12 ;  /* 0x0000000c000a7202 */ /* 0x000fe40000000f00 */
[----:B------:R-:W-:-:S04]  /*2330*/  MOV R12, R17 ;  /* 0x00000011000c7202 */ /* 0x000fc80000000f00 */
[----:B------:R-:W-:Y:S05]  /*2340*/  RET.REL.NODEC R12 `(correlation_cycle_many_series_one_param_f32_ria) ;  /* 0xffffffdc0c2c7950 */ /* 0x000fea0003c3ffff */
        .weak           $__internal_1_$__cuda_sm3x_div_rn_noftz_f32_slowpath
        .type           $__internal_1_$__cuda_sm3x_div_rn_noftz_f32_slowpath,@function
        .size           $__internal_1_$__cuda_sm3x_div_rn_noftz_f32_slowpath,(.L_x_89 - $__internal_1_$__cuda_sm3x_div_rn_noftz_f32_slowpath)
$__internal_1_$__cuda_sm3x_div_rn_noftz_f32_slowpath:
[----:B------:R-:W-:Y:S01]  /*2350*/  SHF.R.U32.HI R17, RZ, 0x17, R13 ;  /* 0x00000017ff117819 */ /* 0x000fe2000001160d */
[----:B------:R-:W-:Y:S01]  /*2360*/  BSSY.RECONVERGENT B3, `(.L_x_40) ;  /* 0x0000064000037945 */ /* 0x000fe20003800200 */
[----:B------:R-:W-:Y:S02]  /*2370*/  SHF.R.U32.HI R20, RZ, 0x17, R12 ;  /* 0x00000017ff147819 */ /* 0x000fe4000001160c */
[----:B------:R-:W-:Y:S02]  /*2380*/  LOP3.LUT R17, R17, 0xff, RZ, 0xc0, !PT ;  /* 0x000000ff11117812 */ /* 0x000fe400078ec0ff */
[----:B------:R-:W-:-:S03]  /*2390*/  LOP3.LUT R20, R20, 0xff, RZ, 0xc0, !PT ;  /* 0x000000ff14147812 */ /* 0x000fc600078ec0ff */
[----:B------:R-:W-:Y:S01]  /*23a0*/  VIADD R19, R17, 0xffffffff ;  /* 0xffffffff11137836 */ /* 0x000fe20000000000 */
[----:B------:R-:W-:-:S04]  /*23b0*/  IADD3 R16, PT, PT, R20, -0x1, RZ ;  /* 0xffffffff14107810 */ /* 0x000fc80007ffe0ff */
[----:B------:R-:W-:-:S04]  /*23c0*/  ISETP.GT.U32.AND P0, PT, R19, 0xfd, PT ;  /* 0x000000fd1300780c */ /* 0x000fc80003f04070 */
[----:B------:R-:W-:-:S13]  /*23d0*/  ISETP.GT.U32.OR P0, PT, R16, 0xfd, P0 ;  /* 0x000000fd1000780c */ /* 0x000fda0000704470 */
[----:B------:R-:W-:Y:S01]  /*23e0*/  @!P0 MOV R16, RZ ;  /* 0x000000ff00108202 */ /* 0x000fe20000000f00 */
[----:B------:R-:W-:Y:S06]  /*23f0*/  @!P0 BRA `(.L_x_41) ;  /* 0x0000000000648947 */ /* 0x000fec0003800000 */
[----:B------:R-:W-:Y:S02]  /*2400*/  FSETP.GTU.FTZ.AND P0, PT, |R12|, +INF , PT ;  /* 0x7f8000000c00780b */ /* 0x000fe40003f1c200 */
[----:B------:R-:W-:-:S04]  /*2410*/  FSETP.GTU.FTZ.AND P1, PT, |R13|, +INF , PT ;  /* 0x7f8000000d00780b */ /* 0x000fc80003f3c200 */
[----:B------:R-:W-:-:S13]  /*2420*/  PLOP3.LUT P0, PT, P0, P1, PT, 0xf8, 0x8f ;  /* 0x00000000008f781c */ /* 0x000fda0000703f70 */
[----:B------:R-:W-:Y:S05]  /*2430*/  @P0 BRA `(.L_x_42) ;  /* 0x0000000400540947 */ /* 0x000fea0003800000 */
[----:B------:R-:W-:-:S13]  /*2440*/  LOP3.LUT P0, RZ, R13, 0x7fffffff, R12, 0xc8, !PT ;  /* 0x7fffffff0dff7812 */ /* 0x000fda000780c80c */
[----:B------:R-:W-:Y:S05]  /*2450*/  @!P0 BRA `(.L_x_43) ;  /* 0x0000000400448947 */ /* 0x000fea0003800000 */
[C---:B------:R-:W-:Y:S02]  /*2460*/  FSETP.NEU.FTZ.AND P2, PT, |R12|.reuse, +INF , PT ;  /* 0x7f8000000c00780b */ /* 0x040fe40003f5d200 */
[----:B------:R-:W-:Y:S02]  /*2470*/  FSETP.NEU.FTZ.AND P1, PT, |R13|, +INF , PT ;  /* 0x7f8000000d00780b */ /* 0x000fe40003f3d200 */
[----:B------:R-:W-:-:S11]  /*2480*/  FSETP.NEU.FTZ.AND P0, PT, |R12|, +INF , PT ;  /* 0x7f8000000c00780b */ /* 0x000fd60003f1d200 */
[----:B------:R-:W-:Y:S05]  /*2490*/  @!P1 BRA !P2, `(.L_x_43) ;  /* 0x0000000400349947 */ /* 0x000fea0005000000 */
[----:B------:R-:W-:-:S04]  /*24a0*/  LOP3.LUT P2, RZ, R12, 0x7fffffff, RZ, 0xc0, !PT ;  /* 0x7fffffff0cff7812 */ /* 0x000fc8000784c0ff */
[----:B------:R-:W-:-:S13]  /*24b0*/  PLOP3.LUT P1, PT, P1, P2, PT, 0x2f, 0xf2 ;  /* 0x0000000000f2781c */ /* 0x000fda0000f24577 */
[----:B------:R-:W-:Y:S05]  /*24c0*/  @P1 BRA `(.L_x_44) ;  /* 0x0000000400201947 */ /* 0x000fea0003800000 */
[----:B------:R-:W-:-:S04]  /*24d0*/  LOP3.LUT P1, RZ, R13, 0x7fffffff, RZ, 0xc0, !PT ;  /* 0x7fffffff0dff7812 */ /* 0x000fc8000782c0ff */
[----:B------:R-:W-:-:S13]  /*24e0*/  PLOP3.LUT P0, PT, P0, P1, PT, 0x2f, 0xf2 ;  /* 0x0000000000f2781c */ /* 0x000fda0000702577 */
[----:B------:R-:W-:Y:S05]  /*24f0*/  @P0 BRA `(.L_x_45) ;  /* 0x0000000400080947 */ /* 0x000fea0003800000 */
[----:B------:R-:W-:-:S04]  /*2500*/  IADD3 R16, PT, PT, R20, -0x1, RZ ;  /* 0xffffffff14107810 */ /* 0x000fc80007ffe0ff */
[----:B------:R-:W-:Y:S01]  /*2510*/  ISETP.GE.AND P0, PT, R16, RZ, PT ;  /* 0x000000ff1000720c */ /* 0x000fe20003f06270 */
[----:B------:R-:W-:-:S05]  /*2520*/  VIADD R16, R17, 0xffffffff ;  /* 0xffffffff11107836 */ /* 0x000fca0000000000 */
[----:B------:R-:W-:-:S07]  /*2530*/  ISETP.GE.AND P1, PT, R16, RZ, PT ;  /* 0x000000ff1000720c */ /* 0x000fce0003f26270 */
[----:B------:R-:W-:Y:S01]  /*2540*/  @P0 MOV R16, RZ ;  /* 0x000000ff00100202 */ /* 0x000fe20000000f00 */
[----:B------:R-:W-:Y:S01]  /*2550*/  @!P0 FFMA R12, R12, 1.84467440737095516160e+19, RZ ;  /* 0x5f8000000c0c8823 */ /* 0x000fe200000000ff */
[----:B------:R-:W-:-:S04]  /*2560*/  @!P0 MOV R16, 0xffffffc0 ;  /* 0xffffffc000108802 */ /* 0x000fc80000000f00 */
[----:B------:R-:W-:Y:S01]  /*2570*/  @!P1 FFMA R13, R13, 1.84467440737095516160e+19, RZ ;  /* 0x5f8000000d0d9823 */ /* 0x000fe200000000ff */
[----:B------:R-:W-:-:S07]  /*2580*/  @!P1 IADD3 R16, PT, PT, R16, 0x40, RZ ;  /* 0x0000004010109810 */ /* 0x000fce0007ffe0ff */
.L_x_41:
[----:B------:R-:W-:Y:S01]  /*2590*/  LEA R22, R17, 0xc0800000, 0x17 ;  /* 0xc080000011167811 */ /* 0x000fe200078eb8ff */
[----:B------:R-:W-:Y:S01]  /*25a0*/  BSSY.RECONVERGENT B4, `(.L_x_46) ;  /* 0x0000036000047945 */ /* 0x000fe20003800200 */
[----:B------:R-:W-:-:S03]  /*25b0*/  IADD3 R20, PT, PT, R20, -0x7f, RZ ;  /* 0xffffff8114147810 */ /* 0x000fc60007ffe0ff */
[----:B------:R-:W-:Y:S02]  /*25c0*/  IMAD.IADD R21, R13, 0x1, -R22 ;  /* 0x000000010d157824 */ /* 0x000fe400078e0a16 */
[C---:B------:R-:W-:Y:S02]  /*25d0*/  IMAD R12, R20.reuse, -0x800000, R12 ;  /* 0xff800000140c7824 */ /* 0x040fe400078e020c */
[----:B------:R0:W1:Y:S01]  /*25e0*/  MUFU.RCP R22, R21 ;  /* 0x0000001500167308 */ /* 0x0000620000001000 */
[----:B------:R-:W-:Y:S01]  /*25f0*/  FADD.FTZ R19, -R21, -RZ ;  /* 0x800000ff15137221 */ /* 0x000fe20000010100 */
[----:B0-----:R-:W-:-:S04]  /*2600*/  IADD3 R21, PT, PT, R20, 0x7f, -R17 ;  /* 0x0000007f14157810 */ /* 0x001fc80007ffe811 */
[----:B------:R-:W-:Y:S01]  /*2610*/  IADD3 R21, PT, PT, R21, R16, RZ ;  /* 0x0000001015157210 */ /* 0x000fe20007ffe0ff */
[----:B-1----:R-:W-:-:S04]  /*2620*/  FFMA R13, R22, R19, 1 ;  /* 0x3f800000160d7423 */ /* 0x002fc80000000013 */
[----:B------:R-:W-:-:S04]  /*2630*/  FFMA R13, R22, R13, R22 ;  /* 0x0000000d160d7223 */ /* 0x000fc80000000016 */
[----:B------:R-:W-:-:S04]  /*2640*/  FFMA R22, R12, R13, RZ ;  /* 0x0000000d0c167223 */ /* 0x000fc800000000ff */
[----:B------:R-:W-:-:S04]  /*2650*/  FFMA R23, R19, R22, R12 ;  /* 0x0000001613177223 */ /* 0x000fc8000000000c */
[----:B------:R-:W-:-:S04]  /*2660*/  FFMA R22, R13, R23, R22 ;  /* 0x000000170d167223 */ /* 0x000fc80000000016 */
[----:B------:R-:W-:-:S04]  /*2670*/  FFMA R19, R19, R22, R12 ;  /* 0x0000001613137223 */ /* 0x000fc8000000000c */
[----:B------:R-:W-:-:S05]  /*2680*/  FFMA R12, R13, R19, R22 ;  /* 0x000000130d0c7223 */ /* 0x000fca0000000016 */
[----:B------:R-:W-:-:S04]  /*2690*/  SHF.R.U32.HI R17, RZ, 0x17, R12 ;  /* 0x00000017ff117819 */ /* 0x000fc8000001160c */
[----:B------:R-:W-:-:S04]  /*26a0*/  LOP3.LUT R17, R17, 0xff, RZ, 0xc0, !PT ;  /* 0x000000ff11117812 */ /* 0x000fc800078ec0ff */
[----:B------:R-:W-:-:S05]  /*26b0*/  IADD3 R17, PT, PT, R17, R21, RZ ;  /* 0x0000001511117210 */ /* 0x000fca0007ffe0ff */
[----:B------:R-:W-:-:S05]  /*26c0*/  VIADD R16, R17, 0xffffffff ;  /* 0xffffffff11107836 */ /* 0x000fca0000000000 */
[----:B------:R-:W-:-:S13]  /*26d0*/  ISETP.GE.U32.AND P0, PT, R16, 0xfe, PT ;  /* 0x000000fe1000780c */ /* 0x000fda0003f06070 */
[----:B------:R-:W-:Y:S05]  /*26e0*/  @!P0 BRA `(.L_x_47) ;  /* 0x0000000000808947 */ /* 0x000fea0003800000 */
[----:B------:R-:W-:-:S13]  /*26f0*/  ISETP.GT.AND P0, PT, R17, 0xfe, PT ;  /* 0x000000fe1100780c */ /* 0x000fda0003f04270 */
[----:B------:R-:W-:Y:S05]  /*2700*/  @P0 BRA `(.L_x_48) ;  /* 0x00000000006c0947 */ /* 0x000fea0003800000 */
[----:B------:R-:W-:-:S13]  /*2710*/  ISETP.GE.AND P0, PT, R17, 0x1, PT ;  /* 0x000000011100780c */ /* 0x000fda0003f06270 */
[----:B------:R-:W-:Y:S05]  /*2720*/  @P0 BRA `(.L_x_49) ;  /* 0x0000000000740947 */ /* 0x000fea0003800000 */
[----:B------:R-:W-:Y:S02]  /*2730*/  ISETP.GE.AND P0, PT, R17, -0x18, PT ;  /* 0xffffffe81100780c */ /* 0x000fe40003f06270 */
[----:B------:R-:W-:-:S11]  /*2740*/  LOP3.LUT R12, R12, 0x80000000, RZ, 0xc0, !PT ;  /* 0x800000000c0c7812 */ /* 0x000fd600078ec0ff */
[----:B------:R-:W-:Y:S05]  /*2750*/  @!P0 BRA `(.L_x_49) ;  /* 0x0000000000688947 */ /* 0x000fea0003800000 */
[-CC-:B------:R-:W-:Y:S01]  /*2760*/  FFMA.RZ R16, R13, R19.reuse, R22.reuse ;  /* 0x000000130d107223 */ /* 0x180fe2000000c016 */
[C---:B------:R-:W-:Y:S02]  /*2770*/  ISETP.NE.AND P2, PT, R17.reuse, RZ, PT ;  /* 0x000000ff1100720c */ /* 0x040fe40003f45270 */
[----:B------:R-:W-:Y:S02]  /*2780*/  ISETP.NE.AND P1, PT, R17, RZ, PT ;  /* 0x000000ff1100720c */ /* 0x000fe40003f25270 */
[----:B------:R-:W-:Y:S01]  /*2790*/  LOP3.LUT R20, R16, 0x7fffff, RZ, 0xc0, !PT ;  /* 0x007fffff10147812 */ /* 0x000fe200078ec0ff */
[CCC-:B------:R-:W-:Y:S01]  /*27a0*/  FFMA.RP R16, R13.reuse, R19.reuse, R22.reuse ;  /* 0x000000130d107223 */ /* 0x1c0fe20000008016 */
[----:B------:R-:W-:Y:S01]  /*27b0*/  FFMA.RM R13, R13, R19, R22 ;  /* 0x000000130d0d7223 */ /* 0x000fe20000004016 */
[----:B------:R-:W-:Y:S02]  /*27c0*/  IADD3 R19, PT, PT, R17, 0x20, RZ ;  /* 0x0000002011137810 */ /* 0x000fe40007ffe0ff */
[----:B------:R-:W-:-:S02]  /*27d0*/  LOP3.LUT R20, R20, 0x800000, RZ, 0xfc, !PT ;  /* 0x0080000014147812 */ /* 0x000fc400078efcff */
[----:B------:R-:W-:Y:S02]  /*27e0*/  IADD3 R17, PT, PT, -R17, RZ, RZ ;  /* 0x000000ff11117210 */ /* 0x000fe40007ffe1ff */
[----:B------:R-:W-:Y:S02]  /*27f0*/  SHF.L.U32 R19, R20, R19, RZ ;  /* 0x0000001314137219 */ /* 0x000fe400000006ff */
[----:B------:R-:W-:Y:S02]  /*2800*/  FSETP.NEU.FTZ.AND P0, PT, R16, R13, PT ;  /* 0x0000000d1000720b */ /* 0x000fe40003f1d000 */
[----:B------:R-:W-:Y:S02]  /*2810*/  SEL R13, R17, RZ, P2 ;  /* 0x000000ff110d7207 */ /* 0x000fe40001000000 */
[----:B------:R-:W-:Y:S02]  /*2820*/  ISETP.NE.AND P1, PT, R19, RZ, P1 ;  /* 0x000000ff1300720c */ /* 0x000fe40000f25270 */
[----:B------:R-:W-:-:S02]  /*2830*/  SHF.R.U32.HI R13, RZ, R13, R20 ;  /* 0x0000000dff0d7219 */ /* 0x000fc40000011614 */
[----:B------:R-:W-:Y:S02]  /*2840*/  PLOP3.LUT P0, PT, P0, P1, PT, 0xf8, 0x8f ;  /* 0x00000000008f781c */ /* 0x000fe40000703f70 */
[----:B------:R-:W-:Y:S02]  /*2850*/  SHF.R.U32.HI R17, RZ, 0x1, R13 ;  /* 0x00000001ff117819 */ /* 0x000fe4000001160d */
[----:B------:R-:W-:-:S04]  /*2860*/  SEL R16, RZ, 0x1, !P0 ;  /* 0x00000001ff107807 */ /* 0x000fc80004000000 */
[----:B------:R-:W-:-:S04]  /*2870*/  LOP3.LUT R16, R16, 0x1, R17, 0xf8, !PT ;  /* 0x0000000110107812 */ /* 0x000fc800078ef811 */
[----:B------:R-:W-:-:S04]  /*2880*/  LOP3.LUT R16, R16, R13, RZ, 0xc0, !PT ;  /* 0x0000000d10107212 */ /* 0x000fc800078ec0ff */
[----:B------:R-:W-:-:S04]  /*2890*/  IADD3 R17, PT, PT, R17, R16, RZ ;  /* 0x0000001011117210 */ /* 0x000fc80007ffe0ff */
[----:B------:R-:W-:Y:S01]  /*28a0*/  LOP3.LUT R12, R17, R12, RZ, 0xfc, !PT ;  /* 0x0000000c110c7212 */ /* 0x000fe200078efcff */
[----:B------:R-:W-:Y:S06]  /*28b0*/  BRA `(.L_x_49) ;  /* 0x0000000000107947 */ /* 0x000fec0003800000 */
.L_x_48:
[----:B------:R-:W-:-:S04]  /*28c0*/  LOP3.LUT R12, R12, 0x80000000, RZ, 0xc0, !PT ;  /* 0x800000000c0c7812 */ /* 0x000fc800078ec0ff */
[----:B------:R-:W-:Y:S01]  /*28d0*/  LOP3.LUT R12, R12, 0x7f800000, RZ, 0xfc, !PT ;  /* 0x7f8000000c0c7812 */ /* 0x000fe200078efcff */
[----:B------:R-:W-:Y:S06]  /*28e0*/  BRA `(.L_x_49) ;  /* 0x0000000000047947 */ /* 0x000fec0003800000 */
.L_x_47:
[----:B------:R-:W-:-:S07]  /*28f0*/  IMAD R12, R21, 0x800000, R12 ;  /* 0x00800000150c7824 */ /* 0x000fce00078e020c */
.L_x_49:
[----:B------:R-:W-:Y:S05]  /*2900*/  BSYNC.RECONVERGENT B4 ;  /* 0x0000000000047941 */ /* 0x000fea0003800200 */
.L_x_46:
[----:B------:R-:W-:Y:S05]  /*2910*/  BRA `(.L_x_50) ;  /* 0x0000000000207947 */ /* 0x000fea0003800000 */
.L_x_45:
[----:B------:R-:W-:-:S04]  /*2920*/  LOP3.LUT R12, R13, 0x80000000, R12, 0x48, !PT ;  /* 0x800000000d0c7812 */ /* 0x000fc800078e480c */
[----:B------:R-:W-:Y:S01]  /*2930*/  LOP3.LUT R12, R12, 0x7f800000, RZ, 0xfc, !PT ;  /* 0x7f8000000c0c7812 */ /* 0x000fe200078efcff */
[----:B------:R-:W-:Y:S06]  /*2940*/  BRA `(.L_x_50) ;  /* 0x0000000000147947 */ /* 0x000fec0003800000 */
.L_x_44:
[----:B------:R-:W-:Y:S01]  /*2950*/  LOP3.LUT R12, R13, 0x80000000, R12, 0x48, !PT ;  /* 0x800000000d0c7812 */ /* 0x000fe200078e480c */
[----:B------:R-:W-:Y:S06]  /*2960*/  BRA `(.L_x_50) ;  /* 0x00000000000c7947 */ /* 0x000fec0003800000 */
.L_x_43:
[----:B------:R-:W0:Y:S01]  /*2970*/  MUFU.RSQ R12, -QNAN ;  /* 0xffc00000000c7908 */ /* 0x000e220000001400 */
[----:B------:R-:W-:Y:S05]  /*2980*/  BRA `(.L_x_50) ;  /* 0x0000000000047947 */ /* 0x000fea0003800000 */
.L_x_42:
[----:B------:R-:W-:-:S07]  /*2990*/  FADD.FTZ R12, R12, R13 ;  /* 0x0000000d0c0c7221 */ /* 0x000fce0000010000 */
.L_x_50:
[----:B------:R-:W-:Y:S05]  /*29a0*/  BSYNC.RECONVERGENT B3 ;  /* 0x0000000000037941 */ /* 0x000fea0003800200 */
.L_x_40:
[----:B------:R-:W-:Y:S01]  /*29b0*/  HFMA2 R13, -RZ, RZ, 0, 0 ;  /* 0x00000000ff0d7431 */ /* 0x000fe200000001ff */
[----:B0-----:R-:W-:Y:S02]  /*29c0*/  MOV R16, R12 ;  /* 0x0000000c00107202 */ /* 0x001fe40000000f00 */
[----:B------:R-:W-:-:S04]  /*29d0*/  MOV R12, R18 ;  /* 0x00000012000c7202 */ /* 0x000fc80000000f00 */
[----:B------:R-:W-:Y:S05]  /*29e0*/  RET.REL.NODEC R12 `(correlation_cycle_many_series_one_param_f32_ria) ;  /* 0xffffffd40c847950 */ /* 0x000fea0003c3ffff */
.L_x_51:
        /* <DEDUP_REMOVED lines=9> */
.L_x_89:


//--------------------- .text.correlation_cycle_state_batch_f32 --------------------------
	.section	.text.correlation_cycle_state_batch_f32,"ax",@progbits
	.align	128
        .global         correlation_cycle_state_batch_f32
        .type           correlation_cycle_state_batch_f32,@function
        .size           correlation_cycle_state_batch_f32,(.L_x_94 - correlation_cycle_state_batch_f32)
        .other          correlation_cycle_state_batch_f32,@"STO_CUDA_ENTRY STV_DEFAULT"
correlation_cycle_state_batch_f32:
.text.correlation_cycle_state_batch_f32:
[----:B------:R-:W-:Y:S08]  /*0000*/  LDC R1, c[0x0][0x37c] ;  /* 0x0000df00ff017b82 */ /* 0x000ff00000000800 */
[----:B------:R-:W0:Y:S01]  /*0010*/  S2UR UR4, SR_CTAID.Y ;  /* 0x00000000000479c3 */ /* 0x000e220000002600 */
[----:B------:R-:W1:Y:S07]  /*0020*/  LDCU UR5, c[0x0][0x39c] ;  /* 0x00007380ff0577ac */ /* 0x000e6e0008000800 */
[----:B------:R-:W0:Y:S02]  /*0030*/  LDC R0, c[0x0][0x3a4] ;  /* 0x0000e900ff007b82 */ /* 0x000e240000000800 */
[----:B0-----:R-:W-:-:S04]  /*0040*/  IADD3 R0, PT, PT, R0, UR4, RZ ;  /* 0x0000000400007c10 */ /* 0x001fc8000fffe0ff */
[----:B-1----:R-:W-:-:S13]  /*0050*/  ISETP.GE.AND P0, PT, R0, UR5, PT ;  /* 0x0000000500007c0c */ /* 0x002fda000bf06270 */
[----:B------:R-:W-:Y:S05]  /*0060*/  @P0 EXIT ;  /* 0x000000000000094d */ /* 0x000fea0003800000 */
[----:B------:R-:W0:Y:S01]  /*0070*/  LDC.64 R2, c[0x0][0x390] ;  /* 0x0000e400ff027b82 */ /* 0x000e220000000a00 */
[----:B------:R-:W1:Y:S01]  /*0080*/  LDCU.64 UR4, c[0x0][0x358] ;  /* 0x00006b00ff0477ac */ /* 0x000e620008000a00 */
[----:B------:R-:W2:Y:S01]  /*0090*/  S2R R5, SR_TID.X ;  /* 0x0000000000057919 */ /* 0x000ea20000002100 */
[----:B------:R-:W3:Y:S05]  /*00a0*/  LDCU UR8, c[0x0][0x398] ;  /* 0x00007300ff0877ac */ /* 0x000eea0008000800 */
[----:B------:R-:W2:Y:S01]  /*00b0*/  S2UR UR6, SR_CTAID.X ;  /* 0x00000000000679c3 */ /* 0x000ea20000002500 */
[----:B------:R-:W4:Y:S01]  /*00c0*/  LDCU UR7, c[0x0][0x3a0] ;  /* 0x00007400ff0777ac */ /* 0x000f220008000800 */
[----:B0-----:R-:W-:-:S06]  /*00d0*/  IMAD.WIDE R2, R0, 0x4, R2 ;  /* 0x0000000400027825 */ /* 0x001fcc00078e0202 */
[----:B-1----:R-:W4:Y:S01]  /*00e0*/  LDG.E.CONSTANT R2, desc[UR4][R2.64] ;  /* 0x0000000402027981 */ /* 0x002f22000c1e9900 */
[----:B------:R-:W2:Y:S02]  /*00f0*/  LDC R12, c[0x0][0x360] ;  /* 0x0000d800ff0c7b82 */ /* 0x000ea40000000800 */
[----:B--2---:R-:W-:-:S05]  /*0100*/  IMAD R8, R12, UR6, R5 ;  /* 0x000000060c087c24 */ /* 0x004fca000f8e0205 */
[----:B---3--:R-:W-:Y:S01]  /*0110*/  ISETP.GE.AND P0, PT, R8, UR8, PT ;  /* 0x0000000808007c0c */ /* 0x008fe2000bf06270 */
[----:B----4-:R-:W-:-:S12]  /*0120*/  VIADD R11, R2, UR7 ;  /* 0x00000007020b7c36 */ /* 0x010fd80008000000 */
[----:B------:R-:W-:Y:S05]  /*0130*/  @P0 EXIT ;  /* 0x000000000000094d */ /* 0x000fea0003800000 */
[----:B------:R-:W0:Y:S01]  /*0140*/  LDC.64 R6, c[0x0][0x388] ;  /* 0x0000e200ff067b82 */ /* 0x000e220000000a00 */
[----:B------:R-:W1:Y:S01]  /*0150*/  LDCU UR6, c[0x0][0x370] ;  /* 0x00006e00ff0677ac */ /* 0x000e620008000800 */
[----:B------:R-:W2:Y:S06]  /*0160*/  LDCU UR7, c[0x0][0x398] ;  /* 0x00007300ff0777ac */ /* 0x000eac0008000800 */
[----:B------:R-:W3:Y:S08]  /*0170*/  LDC.64 R2, c[0x0][0x380] ;  /* 0x0000e000ff027b82 */ /* 0x000ef00000000a00 */
[----:B------:R-:W4:Y:S01]  /*0180*/  LDC.64 R4, c[0x0][0x3a8] ;  /* 0x0000ea00ff047b82 */ /* 0x000f220000000a00 */
[----:B0-----:R-:W-:-:S05]  /*0190*/  IMAD.WIDE R6, R0, 0x4, R6 ;  /* 0x0000000400067825 */ /* 0x001fca00078e0206 */
[----:B------:R0:W5:Y:S01]  /*01a0*/  LDG.E.CONSTANT R10, desc[UR4][R6.64] ;  /* 0x00000004060a7981 */ /* 0x000162000c1e9900 */
[----:B------:R-:W-:Y:S01]  /*01b0*/  MOV R13, R8 ;  /* 0x00000008000d7202 */ /* 0x000fe20000000f00 */
[----:B-12---:R-:W-:-:S07]  /*01c0*/  IMAD R12, R12, UR6, RZ ;  /* 0x000000060c0c7c24 */ /* 0x006fce000f8e02ff */
.L_x_54:
[----:B------:R-:W-:Y:S01]  /*01d0*/  ISETP.GT.AND P0, PT, R13, R11, PT ;  /* 0x0000000b0d00720c */ /* 0x000fe20003f04270 */
[----:B0-----:R-:W-:Y:S01]  /*01e0*/  IMAD R7, R0, UR7, R13 ;  /* 0x0000000700077c24 */ /* 0x001fe2000f8e020d */
[----:B------:R-:W-:Y:S01]  /*01f0*/  BSSY.RECONVERGENT B0, `(.L_x_52) ;  /* 0x0000011000007945 */ /* 0x000fe20003800200 */
[----:B------:R-:W-:Y:S02]  /*0200*/  IMAD.MOV.U32 R15, RZ, RZ, 0x7fc00000 ;  /* 0x7fc00000ff0f7424 */ /* 0x000fe400078e00ff */
[----:B----4-:R-:W-:-:S08]  /*0210*/  IMAD.WIDE R6, R7, 0x4, R4 ;  /* 0x0000000407067825 */ /* 0x010fd000078e0204 */
[----:B------:R-:W-:Y:S05]  /*0220*/  @!P0 BRA `(.L_x_53) ;  /* 0x0000000000348947 */ /* 0x000fea0003800000 */
[----:B------:R-:W-:-:S04]  /*0230*/  IMAD R9, R0, UR7, R13 ;  /* 0x0000000700097c24 */ /* 0x000fc8000f8e020d */
[----:B---3--:R-:W-:-:S05]  /*0240*/  IMAD.WIDE R8, R9, 0x4, R2 ;  /* 0x0000000409087825 */ /* 0x008fca00078e0202 */
[----:B------:R-:W2:Y:S01]  /*0250*/  LDG.E.CONSTANT R17, desc[UR4][R8.64+-0x4] ;  /* 0xfffffc0408117981 */ /* 0x000ea2000c1e9900 */
[----:B------:R-:W-:Y:S01]  /*0260*/  HFMA2 R15, -RZ, RZ, 0, 0 ;  /* 0x00000000ff0f7431 */ /* 0x000fe200000001ff */
[----:B--2---:R-:W-:-:S13]  /*0270*/  FSETP.NAN.AND P0, PT, |R17|, |R17|, PT ;  /* 0x400000111100720b */ /* 0x004fda0003f08200 */
[----:B------:R-:W-:Y:S05]  /*0280*/  @P0 BRA `(.L_x_53) ;  /* 0x00000000001c0947 */ /* 0x000fea0003800000 */
[----:B------:R-:W2:Y:S02]  /*0290*/  LDG.E.CONSTANT R8, desc[UR4][R8.64] ;  /* 0x0000000408087981 */ /* 0x000ea4000c1e9900 */
[----:B--2---:R-:W-:-:S05]  /*02a0*/  FADD R15, R8, -R17 ;  /* 0x80000011080f7221 */ /* 0x004fca0000000000 */
[----:B-----5:R-:W-:Y:S01]  /*02b0*/  FSETP.GEU.AND P1, PT, |R15|, R10, PT ;  /* 0x0000000a0f00720b */ /* 0x020fe20003f2e200 */
[----:B------:R-:W-:-:S12]  /*02c0*/  IMAD.MOV.U32 R15, RZ, RZ, RZ ;  /* 0x000000ffff0f7224 */ /* 0x000fd800078e00ff */
[----:B------:R-:W-:Y:S02]  /*02d0*/  @!P1 FSETP.GE.AND P0, PT, R8, RZ, PT ;  /* 0x000000ff0800920b */ /* 0x000fe40003f06000 */
[----:B------:R-:W-:-:S04]  /*02e0*/  @!P1 MOV R14, 0x3f800000 ;  /* 0x3f800000000e9802 */ /* 0x000fc80000000f00 */
[----:B------:R-:W-:-:S07]  /*02f0*/  @!P1 FSEL R15, R14, -1, P0 ;  /* 0xbf8000000e0f9808 */ /* 0x000fce0000000000 */
.L_x_53:
[----:B------:R-:W-:Y:S05]  /*0300*/  BSYNC.RECONVERGENT B0 ;  /* 0x0000000000007941 */ /* 0x000fea0003800200 */
.L_x_52:
[----:B------:R1:W-:Y:S01]  /*0310*/  STG.E desc[UR4][R6.64], R15 ;  /* 0x0000000f06007986 */ /* 0x0003e2000c101904 */
[----:B------:R-:W-:-:S04]  /*0320*/  IADD3 R13, PT, PT, R12, R13, RZ ;  /* 0x0000000d0c0d7210 */ /* 0x000fc80007ffe0ff */
[----:B------:R-:W-:-:S13]  /*0330*/  ISETP.GE.AND P0, PT, R13, UR7, PT ;  /* 0x000000070d007c0c */ /* 0x000fda000bf06270 */
[----:B-1----:R-:W-:Y:S05]  /*0340*/  @!P0 BRA `(.L_x_54) ;  /* 0xfffffffc00a08947 */ /* 0x002fea000383ffff */
[----:B------:R-:W-:Y:S05]  /*0350*/  EXIT ;  /* 0x000000000000794d */ /* 0x000fea0003800000 */
.L_x_55:
        /* <DEDUP_REMOVED lines=10> */
.L_x_94:


//--------------------- .text.correlation_cycle_batch_f32_ria --------------------------
	.section	.text.correlation_cycle_batch_f32_ria,"ax",@progbits
	.align	128
        .global         correlation_cycle_batch_f32_ria
        .type           correlation_cycle_batch_f32_ria,@function
        .size           correlation_cycle_batch_f32_ria,(.L_x_91 - correlation_cycle_batch_f32_ria)
        .other          correlation_cycle_batch_f32_ria,@"STO_CUDA_ENTRY STV_DEFAULT"
correlation_cycle_batch_f32_ria:
.text.correlation_cycle_batch_f32_ria:
[----:B------:R-:W-:Y:S08]  /*0000*/  LDC R1, c[0x0][0x37c] ;  /* 0x0000df00ff017b82 */ /* 0x000ff00000000800 */
[----:B------:R-:W0:Y:S01]  /*0010*/  S2UR UR16, SR_CTAID.Y ;  /* 0x00000000001079c3 */ /* 0x000e220000002600 */
[----:B------:R-:W0:Y:S01]  /*0020*/  LDCU UR4, c[0x0][0x3d0] ;  /* 0x00007a00ff0477ac */ /* 0x000e220008000800 */
[----:B------:R-:W1:Y:S01]  /*0030*/  LDCU UR5, c[0x0][0x3c8] ;  /* 0x00007900ff0577ac */ /* 0x000e620008000800 */
[----:B0-----:R-:W-:-:S04]  /*0040*/  UIADD3 UR16, UPT, UPT, UR16, UR4, URZ ;  /* 0x0000000410107290 */ /* 0x001fc8000fffe0ff */
[----:B-1----:R-:W-:-:S06]  /*0050*/  UISETP.GE.AND UP0, UPT, UR16, UR5, UPT ;  /* 0x000000051000728c */ /* 0x002fcc000bf06270 */
[----:B------:R-:W-:-:S13]  /*0060*/  PLOP3.LUT P0, PT, PT, PT, UP0, 0x80, 0x8 ;  /* 0x000000000008781c */ /* 0x000fda0003f0f008 */
[----:B------:R-:W-:Y:S05]  /*0070*/  @P0 EXIT ;  /* 0x000000000000094d */ /* 0x000fea0003800000 */
[----:B------:R-:W0:Y:S01]  /*0080*/  LDCU.64 UR4, c[0x0][0x398] ;  /* 0x00007300ff0477ac */ /* 0x000e220008000a00 */
[----:B------:R-:W1:Y:S01]  /*0090*/  LDCU.64 UR18, c[0x0][0x358] ;  /* 0x00006b00ff1277ac */ /* 0x000e620008000a00 */
[----:B------:R-:W2:Y:S01]  /*00a0*/  LDCU.128 UR8, c[0x0][0x3a0] ;  /* 0x00007400ff0877ac */ /* 0x000ea20008000c00 */
[----:B------:R-:W3:Y:S01]  /*00b0*/  LDCU.128 UR12, c[0x0][0x3b0] ;  /* 0x00007600ff0c77ac */ /* 0x000ee20008000c00 */
[----:B0-----:R-:W-:-:S06]  /*00c0*/  UIMAD.WIDE UR4, UR16, 0x4, UR4 ;  /* 0x00000004100478a5 */ /* 0x001fcc000f8e0204 */
[----:B------:R-:W-:Y:S02]  /*00d0*/  IMAD.U32 R2, RZ, RZ, UR4 ;  /* 0x00000004ff027e24 */ /* 0x000fe4000f8e00ff */
[----:B------:R-:W-:-:S05]  /*00e0*/  IMAD.U32 R3, RZ, RZ, UR5 ;  /* 0x00000005ff037e24 */ /* 0x000fca000f8e00ff */
[----:B-1----:R-:W4:Y:S01]  /*00f0*/  LDG.E.CONSTANT R2, desc[UR18][R2.64] ;  /* 0x0000001202027981 */ /* 0x002f22000c1e9900 */
[----:B--2---:R-:W-:Y:S02]  /*0100*/  UIMAD.WIDE UR4, UR16, 0x4, UR8 ;  /* 0x00000004100478a5 */ /* 0x004fe4000f8e0208 */
[----:B------:R-:W-:Y:S02]  /*0110*/  UIMAD.WIDE UR6, UR16, 0x4, UR10 ;  /* 0x00000004100678a5 */ /* 0x000fe4000f8e020a */
[----:B---3--:R-:W-:Y:S02]  /*0120*/  UIMAD.WIDE UR8, UR16, 0x4, UR12 ;  /* 0x00000004100878a5 */ /* 0x008fe4000f8e020c */
[----:B------:R-:W-:Y:S01]  /*0130*/  UIMAD.WIDE UR10, UR16, 0x4, UR14 ;  /* 0x00000004100a78a5 */ /* 0x000fe2000f8e020e */
[----:B------:R-:W-:Y:S01]  /*0140*/  MOV R4, UR4 ;  /* 0x0000000400047c02 */ /* 0x000fe20008000f00 */
[----:B------:R-:W-:Y:S01]  /*0150*/  IMAD.U32 R5, RZ, RZ, UR5 ;  /* 0x00000005ff057e24 */ /* 0x000fe2000f8e00ff */
[----:B------:R-:W-:Y:S01]  /*0160*/  MOV R7, UR7 ;  /* 0x0000000700077c02 */ /* 0x000fe20008000f00 */
[----:B------:R-:W-:Y:S01]  /*0170*/  IMAD.U32 R6, RZ, RZ, UR6 ;  /* 0x00000006ff067e24 */ /* 0x000fe2000f8e00ff */
[----:B------:R-:W-:Y:S01]  /*0180*/  MOV R13, UR9 ;  /* 0x00000009000d7c02 */ /* 0x000fe20008000f00 */
[----:B------:R-:W-:Y:S01]  /*0190*/  IMAD.U32 R12, RZ, RZ, UR8 ;  /* 0x00000008ff0c7e24 */ /* 0x000fe2000f8e00ff */
[----:B------:R-:W-:Y:S01]  /*01a0*/  MOV R15, UR11 ;  /* 0x0000000b000f7c02 */ /* 0x000fe20008000f00 */
[----:B------:R-:W-:Y:S01]  /*01b0*/  IMAD.U32 R14, RZ, RZ, UR10 ;  /* 0x0000000aff0e7e24 */ /* 0x000fe2000f8e00ff */
[----:B------:R0:W5:Y:S01]  /*01c0*/  LDG.E.CONSTANT R8, desc[UR18][R4.64] ;  /* 0x0000001204087981 */ /* 0x000162000c1e9900 */
[----:B------:R-:W1:Y:S01]  /*01d0*/  S2R R16, SR_TID.X ;  /* 0x0000000000107919 */ /* 0x000e620000002100 */
[----:B------:R-:W2:Y:S01]  /*01e0*/  S2UR UR5, SR_CgaCtaId ;  /* 0x00000000000579c3 */ /* 0x000ea20000008800 */
[----:B------:R-:W-:Y:S01]  /*01f0*/  UMOV UR4, 0x400 ;  /* 0x0000040000047882 */ /* 0x000fe20000000000 */
[----:B------:R-:W3:Y:S01]  /*0200*/  LDCU.64 UR8, c[0x0][0x388] ;  /* 0x00007100ff0877ac */ /* 0x000ee20008000a00 */
[----:B------:R0:W5:Y:S01]  /*0210*/  LDG.E.CONSTANT R9, desc[UR18][R6.64] ;  /* 0x0000001206097981 */ /* 0x000162000c1e9900 */
[----:B------:R-:W-:Y:S01]  /*0220*/  BSSY.RECONVERGENT B0, `(.L_x_56) ;  /* 0x0000020000007945 */ /* 0x000fe20003800200 */
[----:B------:R-:W0:Y:S02]  /*0230*/  LDCU.64 UR14, c[0x0][0x390] ;  /* 0x00007200ff0e77ac */ /* 0x000e240008000a00 */
[----:B------:R0:W5:Y:S04]  /*0240*/  LDG.E.CONSTANT R10, desc[UR18][R12.64] ;  /* 0x000000120c0a7981 */ /* 0x000168000c1e9900 */
[----:B------:R0:W5:Y:S01]  /*0250*/  LDG.E.CONSTANT R11, desc[UR18][R14.64] ;  /* 0x000000120e0b7981 */ /* 0x000162000c1e9900 */
[----:B--2---:R-:W-:Y:S01]  /*0260*/  ULEA UR4, UR5, UR4, 0x18 ;  /* 0x0000000405047291 */ /* 0x004fe2000f8ec0ff */
[----:B----4-:R-:W-:-:S13]  /*0270*/  R2UR UR11, R2 ;  /* 0x00000000020b72ca */ /* 0x010fda00000e0000 */
[----:B-1----:R-:W-:Y:S01]  /*0280*/  ISETP.GE.AND P0, PT, R16, UR11, PT ;  /* 0x0000000b10007c0c */ /* 0x002fe2000bf06270 */
[----:B------:R-:W-:-:S12]  /*0290*/  ULEA UR12, UR11, UR4, 0x2 ;  /* 0x000000040b0c7291 */ /* 0x000fd8000f8e10ff */
[----:B0--3--:R-:W-:Y:S05]  /*02a0*/  @P0 BRA `(.L_x_57) ;  /* 0x00000000005c0947 */ /* 0x009fea0003800000 */
[----:B------:R-:W0:Y:S01]  /*02b0*/  LDCU UR5, c[0x0][0x3c0] ;  /* 0x00007800ff0577ac */ /* 0x000e220008000800 */
[----:B------:R-:W1:Y:S01]  /*02c0*/  LDC R6, c[0x0][0x360] ;  /* 0x0000d800ff067b82 */ /* 0x000e620000000800 */
[----:B------:R-:W-:Y:S01]  /*02d0*/  MOV R7, R16 ;  /* 0x0000001000077202 */ /* 0x000fe20000000f00 */
[----:B0-----:R-:W-:-:S04]  /*02e0*/  IMAD.U32 R0, RZ, RZ, UR5 ;  /* 0x00000005ff007e24 */ /* 0x001fc8000f8e00ff */
[----:B------:R-:W-:-:S07]  /*02f0*/  IMAD R0, R0, UR16, RZ ;  /* 0x0000001000007c24 */ /* 0x000fce000f8e02ff */
.L_x_58:
[----:B------:R-:W-:Y:S02]  /*0300*/  IADD3 R5, P0, PT, R0, R7, RZ ;  /* 0x0000000700057210 */ /* 0x000fe40007f1e0ff */
[----:B------:R-:W-:-:S03]  /*0310*/  SHF.R.S32.HI R3, RZ, 0x1f, R7 ;  /* 0x0000001fff037819 */ /* 0x000fc60000011407 */
[----:B0-----:R-:W-:Y:S01]  /*0320*/  IMAD.SHL.U32 R4, R5, 0x4, RZ ;  /* 0x0000000405047824 */ /* 0x001fe200078e00ff */
[----:B------:R-:W-:-:S04]  /*0330*/  LEA.HI.X.SX32 R2, R0, R3, 0x1, P0 ;  /* 0x0000000300027211 */ /* 0x000fc800000f0eff */
[----:B------:R-:W-:Y:S02]  /*0340*/  SHF.L.U64.HI R5, R5, 0x2, R2 ;  /* 0x0000000205057819 */ /* 0x000fe40000010202 */
[C---:B------:R-:W-:Y:S02]  /*0350*/  IADD3 R2, P0, PT, R4.reuse, UR8, RZ ;  /* 0x0000000804027c10 */ /* 0x040fe4000ff1e0ff */
[----:B------:R-:W-:Y:S02]  /*0360*/  IADD3 R4, P1, PT, R4, UR14, RZ ;  /* 0x0000000e04047c10 */ /* 0x000fe4000ff3e0ff */
[C---:B------:R-:W-:Y:S02]  /*0370*/  IADD3.X R3, PT, PT, R5.reuse, UR9, RZ, P0, !PT ;  /* 0x0000000905037c10 */ /* 0x040fe400087fe4ff */
[----:B------:R-:W-:-:S03]  /*0380*/  IADD3.X R5, PT, PT, R5, UR15, RZ, P1, !PT ;  /* 0x0000000f05057c10 */ /* 0x000fc60008ffe4ff */
[----:B------:R-:W2:Y:S04]  /*0390*/  LDG.E.CONSTANT R2, desc[UR18][R2.64] ;  /* 0x0000001202027981 */ /* 0x000ea8000c1e9900 */
[----:B------:R-:W3:Y:S01]  /*03a0*/  LDG.E.CONSTANT R4, desc[UR18][R4.64] ;  /* 0x0000001204047981 */ /* 0x000ee2000c1e9900 */
[C---:B------:R-:W-:Y:S02]  /*03b0*/  LEA R13, R7.reuse, UR4, 0x2 ;  /* 0x00000004070d7c11 */ /* 0x040fe4000f8e10ff */
[----:B------:R-:W-:Y:S02]  /*03c0*/  LEA R15, R7, UR12, 0x2 ;  /* 0x0000000c070f7c11 */ /* 0x000fe4000f8e10ff */
[----:B-1----:R-:W-:-:S04]  /*03d0*/  IADD3 R7, PT, PT, R6, R7, RZ ;  /* 0x0000000706077210 */ /* 0x002fc80007ffe0ff */
[----:B------:R-:W-:Y:S01]  /*03e0*/  ISETP.GE.AND P0, PT, R7, UR11, PT ;  /* 0x0000000b07007c0c */ /* 0x000fe2000bf06270 */
[----:B--2---:R0:W-:Y:S04]  /*03f0*/  STS [R13], R2 ;  /* 0x000000020d007388 */ /* 0x0041e80000000800 */
[----:B---3--:R0:W-:Y:S08]  /*0400*/  STS [R15], R4 ;  /* 0x000000040f007388 */ /* 0x0081f00000000800 */
[----:B------:R-:W-:Y:S05]  /*0410*/  @!P0 BRA `(.L_x_58) ;  /* 0xfffffffc00b88947 */ /* 0x000fea000383ffff */
.L_x_57:
[----:B------:R-:W-:Y:S05]  /*0420*/  BSYNC.RECONVERGENT B0 ;  /* 0x0000000000007941 */ /* 0x000fea0003800200 */
.L_x_56:
[----:B------:R-:W1:Y:S01]  /*0430*/  LDCU UR7, c[0x0][0x360] ;  /* 0x00006c00ff0777ac */ /* 0x000e620008000800 */
[----:B------:R-:W2:Y:S08]  /*0440*/  S2UR UR5, SR_CTAID.X ;  /* 0x00000000000579c3 */ /* 0x000eb00000002500 */
[----:B------:R-:W-:Y:S06]  /*0450*/  BAR.SYNC.DEFER_BLOCKING 0x0 ;  /* 0x0000000000007b1d */ /* 0x000fec0000010000 */
[----:B------:R-:W3:Y:S02]  /*0460*/  LDCU UR6, c[0x0][0x3c4] ;  /* 0x00007880ff0677ac */ /* 0x000ee40008000800 */
[----:B------:R-:W2:Y:S02]  /*0470*/  LDC R3, c[0x0][0x360] ;  /* 0x0000d800ff037b82 */ /* 0x000ea40000000800 */
[----:B--2---:R-:W-:-:S05]  /*0480*/  IMAD R12, R3, UR5, R16 ;  /* 0x00000005030c7c24 */ /* 0x004fca000f8e0210 */
[----:B---3--:R-:W-:-:S13]  /*0490*/  ISETP.GE.AND P0, PT, R12, UR6, PT ;  /* 0x000000060c007c0c */ /* 0x008fda000bf06270 */
[----:B-1----:R-:W-:Y:S05]  /*04a0*/  @P0 EXIT ;  /* 0x000000000000094d */ /* 0x002fea0003800000 */
[----:B------:R-:W1:Y:S01]  /*04b0*/  LDCU UR6, c[0x0][0x3cc] ;  /* 0x00007980ff0677ac */ /* 0x000e620008000800 */
[----:B0-----:R-:W-:Y:S01]  /*04c0*/  I2FP.F32.S32 R13, UR11 ;  /* 0x0000000b000d7c45 */ /* 0x001fe20008201400 */
[----:B------:R-:W0:Y:S01]  /*04d0*/  LDCU UR4, c[0x0][0x370] ;  /* 0x00006e00ff0477ac */ /* 0x000e220008000800 */
[----:B------:R-:W-:-:S04]  /*04e0*/  ULOP3.LUT UR5, UR11, 0x7ffffffc, URZ, 0xc0, !UPT ;  /* 0x7ffffffc0b057892 */ /* 0x000fc8000f8ec0ff */
[----:B------:R-:W-:Y:S02]  /*04f0*/  UIADD3 UR9, UPT, UPT, -UR5, URZ, URZ ;  /* 0x000000ff05097290 */ /* 0x000fe4000fffe1ff */
[----:B-1----:R-:W-:Y:S02]  /*0500*/  UIADD3 UR6, UPT, UPT, UR11, UR6, URZ ;  /* 0x000000060b067290 */ /* 0x002fe4000fffe0ff */
[----:B0-----:R-:W-:-:S12]  /*0510*/  UIMAD UR7, UR7, UR4, URZ ;  /* 0x00000004070772a4 */ /* 0x001fd8000f8e02ff */
.L_x_74:
[----:B------:R-:W-:Y:S01]  /*0520*/  ISETP.GE.AND P0, PT, R12, UR6, PT ;  /* 0x000000060c007c0c */ /* 0x000fe2000bf06270 */
[----:B------:R-:W-:Y:S01]  /*0530*/  BSSY.RECONVERGENT B0, `(.L_x_59) ;  /* 0x00000d2000007945 */ /* 0x000fe20003800200 */
[----:B0-----:R-:W-:Y:S01]  /*0540*/  IMAD.MOV.U32 R0, RZ, RZ, 0x7fc00000 ;  /* 0x7fc00000ff007424 */ /* 0x001fe200078e00ff */
[----:B------:R-:W-:Y:S01]  /*0550*/  MOV R3, 0x7fc00000 ;  /* 0x7fc0000000037802 */ /* 0x000fe20000000f00 */
[----:B------:R-:W-:-:S09]  /*0560*/  IMAD.MOV.U32 R4, RZ, RZ, 0x7fc00000 ;  /* 0x7fc00000ff047424 */ /* 0x000fd200078e00ff */
[----:B------:R-:W-:Y:S05]  /*0570*/  @!P0 BRA `(.L_x_60) ;  /* 0x0000000c00348947 */ /* 0x000fea0003800000 */
[----:B------:R-:W-:Y:S01]  /*0580*/  UISETP.GE.AND UP0, UPT, UR11, 0x1, UPT ;  /* 0x000000010b00788c */ /* 0x000fe2000bf06270 */
[----:B------:R-:W-:Y:S01]  /*0590*/  HFMA2 R0, -RZ, RZ, 0, 0 ;  /* 0x00000000ff007431 */ /* 0x000fe200000001ff */
[----:B------:R-:W-:Y:S01]  /*05a0*/  CS2R R14, SRZ ;  /* 0x00000000000e7805 */ /* 0x000fe2000001ff00 */
[----:B------:R-:W-:-:S06]  /*05b0*/  IMAD.MOV.U32 R17, RZ, RZ, RZ ;  /* 0x000000ffff117224 */ /* 0x000fcc00078e00ff */
[----:B------:R-:W-:Y:S05]  /*05c0*/  BRA.U !UP0, `(.L_x_61) ;  /* 0x00000005087c7547 */ /* 0x000fea000b800000 */
[----:B------:R-:W-:Y:S01]  /*05d0*/  UISETP.GE.U32.AND UP0, UPT, UR11, 0x4, UPT ;  /* 0x000000040b00788c */ /* 0x000fe2000bf06070 */
[----:B------:R-:W-:Y:S02]  /*05e0*/  CS2R R14, SRZ ;  /* 0x00000000000e7805 */ /* 0x000fe4000001ff00 */
[----:B------:R-:W-:Y:S01]  /*05f0*/  MOV R17, RZ ;  /* 0x000000ff00117202 */ /* 0x000fe20000000f00 */
[----:B------:R-:W-:Y:S01]  /*0600*/  IMAD.MOV.U32 R0, RZ, RZ, RZ ;  /* 0x000000ffff007224 */ /* 0x000fe200078e00ff */
[----:B------:R-:W-:-:S04]  /*0610*/  UMOV UR4, URZ ;  /* 0x000000ff00047c82 */ /* 0x000fc80008000000 */
[----:B------:R-:W-:Y:S05]  /*0620*/  BRA.U !UP0, `(.L_x_62) ;  /* 0x0000000108c07547 */ /* 0x000fea000b800000 */
[----:B------:R-:W0:Y:S01]  /*0630*/  S2UR UR8, SR_CgaCtaId ;  /* 0x00000000000879c3 */ /* 0x000e220000008800 */
[----:B------:R-:W-:Y:S01]  /*0640*/  UMOV UR4, 0x400 ;  /* 0x0000040000047882 */ /* 0x000fe20000000000 */
[----:B------:R-:W-:Y:S01]  /*0650*/  IADD3 R21, PT, PT, R12, -0x1, RZ ;  /* 0xffffffff0c157810 */ /* 0x000fe20007ffe0ff */
[----:B------:R-:W-:-:S05]  /*0660*/  IMAD.MOV.U32 R14, RZ, RZ, RZ ;  /* 0x000000ffff0e7224 */ /* 0x000fca00078e00ff */
[----:B------:R-:W1:Y:S01]  /*0670*/  LDC.64 R2, c[0x0][0x380] ;  /* 0x0000e000ff027b82 */ /* 0x000e620000000a00 */
[----:B0-----:R-:W-:-:S03]  /*0680*/  ULEA UR4, UR8, UR4, 0x18 ;  /* 0x0000000408047291 */ /* 0x001fc6000f8ec0ff */
[----:B------:R-:W-:-:S09]  /*0690*/  UMOV UR8, UR9 ;  /* 0x0000000900087c82 */ /* 0x000fd20008000000 */
.L_x_63:
[C---:B-1----:R-:W-:Y:S01]  /*06a0*/  IMAD.WIDE R18, R21.reuse, 0x4, R2 ;  /* 0x0000000415127825 */ /* 0x042fe200078e0202 */
[----:B------:R-:W-:Y:S02]  /*06b0*/  ULEA UR10, UR11, UR4, 0x2 ;  /* 0x000000040b0a7291 */ /* 0x000fe4000f8e10ff */
[----:B------:R-:W0:Y:S04]  /*06c0*/  LDS.128 R4, [UR4] ;  /* 0x00000004ff047984 */ /* 0x000e280008000c00 */
[----:B------:R-:W2:Y:S04]  /*06d0*/  LDG.E.CONSTANT R26, desc[UR18][R18.64] ;  /* 0x00000012121a7981 */ /* 0x000ea8000c1e9900 */
[----:B------:R-:W3:Y:S04]  /*06e0*/  LDG.E.CONSTANT R27, desc[UR18][R18.64+-0x4] ;  /* 0xfffffc12121b7981 */ /* 0x000ee8000c1e9900 */
[----:B------:R-:W4:Y:S04]  /*06f0*/  LDG.E.CONSTANT R16, desc[UR18][R18.64+-0x8] ;  /* 0xfffff81212107981 */ /* 0x000f28000c1e9900 */
[----:B------:R-:W4:Y:S01]  /*0700*/  LDG.E.CONSTANT R20, desc[UR18][R18.64+-0xc] ;  /* 0xfffff41212147981 */ /* 0x000f22000c1e9900 */
[----:B------:R-:W-:Y:S01]  /*0710*/  UIADD3 UR8, UPT, UPT, UR8, 0x4, URZ ;  /* 0x0000000408087890 */ /* 0x000fe2000fffe0ff */
[----:B------:R-:W-:Y:S01]  /*0720*/  IADD3 R21, PT, PT, R21, -0x4, RZ ;  /* 0xfffffffc15157810 */ /* 0x000fe20007ffe0ff */
[----:B------:R-:W-:Y:S01]  /*0730*/  UIADD3 UR4, UPT, UPT, UR4, 0x10, URZ ;  /* 0x0000001004047890 */ /* 0x000fe2000fffe0ff */
[----:B------:R-:W1:Y:S01]  /*0740*/  LDS R25, [UR10] ;  /* 0x0000000aff197984 */ /* 0x000e620008000800 */
[----:B------:R-:W-:-:S03]  /*0750*/  UISETP.NE.AND UP0, UPT, UR8, URZ, UPT ;  /* 0x000000ff0800728c */ /* 0x000fc6000bf05270 */
[----:B------:R-:W1:Y:S04]  /*0760*/  LDS R24, [UR10+0x4] ;  /* 0x0000040aff187984 */ /* 0x000e680008000800 */
[----:B------:R-:W1:Y:S04]  /*0770*/  LDS R23, [UR10+0x8] ;  /* 0x0000080aff177984 */ /* 0x000e680008000800 */
[----:B------:R-:W1:Y:S01]  /*0780*/  LDS R22, [UR10+0xc] ;  /* 0x00000c0aff167984 */ /* 0x000e620008000800 */
[----:B--2---:R-:W-:-:S04]  /*0790*/  FSETP.NAN.AND P0, PT, |R26|, |R26|, PT ;  /* 0x4000001a1a00720b */ /* 0x004fc80003f08200 */
[----:B------:R-:W-:Y:S02]  /*07a0*/  FSEL R26, R26, RZ, !P0 ;  /* 0x000000ff1a1a7208 */ /* 0x000fe40004000000 */
[----:B---3--:R-:W-:-:S03]  /*07b0*/  FSETP.NAN.AND P0, PT, |R27|, |R27|, PT ;  /* 0x4000001b1b00720b */ /* 0x008fc60003f08200 */
[C---:B0-----:R-:W-:Y:S01]  /*07c0*/  FFMA R28, R26.reuse, R4, R17 ;  /* 0x000000041a1c7223 */ /* 0x041fe20000000011 */
[----:B------:R-:W-:Y:S01]  /*07d0*/  FSEL R4, R27, RZ, !P0 ;  /* 0x000000ff1b047208 */ /* 0x000fe20004000000 */
[----:B------:R-:W-:Y:S01]  /*07e0*/  FADD R15, R26, R15 ;  /* 0x0000000f1a0f7221 */ /* 0x000fe20000000000 */
[----:B----4-:R-:W-:Y:S01]  /*07f0*/  FSETP.NAN.AND P0, PT, |R16|, |R16|, PT ;  /* 0x400000101000720b */ /* 0x010fe20003f08200 */
[C---:B------:R-:W-:Y:S01]  /*0800*/  FFMA R17, R26.reuse, R26, R0 ;  /* 0x0000001a1a117223 */ /* 0x040fe20000000000 */
[----:B-1----:R-:W-:Y:S01]  /*0810*/  FFMA R25, R26, R25, R14 ;  /* 0x000000191a197223 */ /* 0x002fe2000000000e */
[----:B------:R-:W-:Y:S01]  /*0820*/  FFMA R5, R5, R4, R28 ;  /* 0x0000000405057223 */ /* 0x000fe2000000001c */
[----:B------:R-:W-:Y:S01]  /*0830*/  FSEL R16, R16, RZ, !P0 ;  /* 0x000000ff10107208 */ /* 0x000fe20004000000 */
[----:B------:R-:W-:Y:S01]  /*0840*/  FADD R15, R15, R4 ;  /* 0x000000040f0f7221 */ /* 0x000fe20000000000 */
[----:B------:R-:W-:Y:S01]  /*0850*/  FSETP.NAN.AND P0, PT, |R20|, |R20|, PT ;  /* 0x400000141400720b */ /* 0x000fe20003f08200 */
[C---:B------:R-:W-:Y:S01]  /*0860*/  FFMA R17, R4.reuse, R4, R17 ;  /* 0x0000000404117223 */ /* 0x040fe20000000011 */
[----:B------:R-:W-:Y:S01]  /*0870*/  FFMA R24, R4, R24, R25 ;  /* 0x0000001804187223 */ /* 0x000fe20000000019 */
[-C--:B------:R-:W-:Y:S01]  /*0880*/  FFMA R6, R6, R16.reuse, R5 ;  /* 0x0000001006067223 */ /* 0x080fe20000000005 */
[----:B------:R-:W-:Y:S01]  /*0890*/  FSEL R5, R20, RZ, !P0 ;  /* 0x000000ff14057208 */ /* 0x000fe20004000000 */
[----:B------:R-:W-:Y:S01]  /*08a0*/  FADD R15, R15, R16 ;  /* 0x000000100f0f7221 */ /* 0x000fe20000000000 */
[C---:B------:R-:W-:Y:S01]  /*08b0*/  FFMA R0, R16.reuse, R16, R17 ;  /* 0x0000001010007223 */ /* 0x040fe20000000011 */
[----:B------:R-:W-:-:S02]  /*08c0*/  FFMA R23, R16, R23, R24 ;  /* 0x0000001710177223 */ /* 0x000fc40000000018 */
[-C--:B------:R-:W-:Y:S01]  /*08d0*/  FFMA R17, R7, R5.reuse, R6 ;  /* 0x0000000507117223 */ /* 0x080fe20000000006 */
[----:B------:R-:W-:Y:S01]  /*08e0*/  FADD R15, R15, R5 ;  /* 0x000000050f0f7221 */ /* 0x000fe20000000000 */
[C---:B------:R-:W-:Y:S01]  /*08f0*/  FFMA R0, R5.reuse, R5, R0 ;  /* 0x0000000505007223 */ /* 0x040fe20000000000 */
[----:B------:R-:W-:Y:S01]  /*0900*/  FFMA R14, R5, R22, R23 ;  /* 0x00000016050e7223 */ /* 0x000fe20000000017 */
[----:B------:R-:W-:Y:S06]  /*0910*/  BRA.U UP0, `(.L_x_63) ;  /* 0xfffffffd00607547 */ /* 0x000fec000b83ffff */
[----:B------:R-:W-:-:S05]  /*0920*/  UMOV UR4, UR5 ;  /* 0x0000000500047c82 */ /* 0x000fca0008000000 */
.L_x_62:
[----:B------:R-:W-:-:S04]  /*0930*/  ULOP3.LUT UR13, UR11, 0x3, URZ, 0xc0, !UPT ;  /* 0x000000030b0d7892 */ /* 0x000fc8000f8ec0ff */
[----:B------:R-:W-:-:S09]  /*0940*/  UISETP.NE.AND UP0, UPT, UR13, URZ, UPT ;  /* 0x000000ff0d00728c */ /* 0x000fd2000bf05270 */
[----:B------:R-:W-:Y:S05]  /*0950*/  BRA.U !UP0, `(.L_x_61) ;  /* 0x0000000108987547 */ /* 0x000fea000b800000 */
[----:B------:R-:W0:Y:S01]  /*0960*/  LDC.64 R2, c[0x0][0x380] ;  /* 0x0000e000ff027b82 */ /* 0x000e220000000a00 */
[----:B------:R-:W-:-:S06]  /*0970*/  ULOP3.LUT UR8, URZ, UR4, URZ, 0x33, !UPT ;  /* 0x00000004ff087292 */ /* 0x000fcc000f8e33ff */
[----:B------:R-:W-:-:S04]  /*0980*/  VIADD R5, R12, UR8 ;  /* 0x000000080c057c36 */ /* 0x000fc80008000000 */
[----:B0-----:R-:W-:-:S05]  /*0990*/  IMAD.WIDE R2, R5, 0x4, R2 ;  /* 0x0000000405027825 */ /* 0x001fca00078e0202 */
[----:B------:R-:W2:Y:S01]  /*09a0*/  LDG.E.CONSTANT R16, desc[UR18][R2.64] ;  /* 0x0000001202107981 */ /* 0x000ea2000c1e9900 */
[----:B------:R-:W0:Y:S01]  /*09b0*/  S2UR UR10, SR_CgaCtaId ;  /* 0x00000000000a79c3 */ /* 0x000e220000008800 */
[----:B------:R-:W-:Y:S01]  /*09c0*/  UMOV UR8, 0x400 ;  /* 0x0000040000087882 */ /* 0x000fe20000000000 */
[----:B------:R-:W-:Y:S02]  /*09d0*/  UISETP.NE.AND UP0, UPT, UR13, 0x1, UPT ;  /* 0x000000010d00788c */ /* 0x000fe4000bf05270 */
[----:B0-----:R-:W-:-:S04]  /*09e0*/  ULEA UR8, UR10, UR8, 0x18 ;  /* 0x000000080a087291 */ /* 0x001fc8000f8ec0ff */
[----:B------:R-:W-:Y:S02]  /*09f0*/  ULEA UR8, UR4, UR8, 0x2 ;  /* 0x0000000804087291 */ /* 0x000fe4000f8e10ff */
[----:B------:R-:W-:-:S07]  /*0a00*/  ULEA UR4, UR4, UR12, 0x2 ;  /* 0x0000000c04047291 */ /* 0x000fce000f8e10ff */
[----:B------:R-:W0:Y:S04]  /*0a10*/  LDS.128 R4, [UR8] ;  /* 0x00000008ff047984 */ /* 0x000e280008000c00 */
[----:B------:R-:W1:Y:S01]  /*0a20*/  LDS R21, [UR4] ;  /* 0x00000004ff157984 */ /* 0x000e620008000800 */
[----:B--2---:R-:W-:-:S04]  /*0a30*/  FSETP.NAN.AND P0, PT, |R16|, |R16|, PT ;  /* 0x400000101000720b */ /* 0x004fc80003f08200 */
[----:B------:R-:W-:-:S05]  /*0a40*/  FSEL R19, R16, RZ, !P0 ;  /* 0x000000ff10137208 */ /* 0x000fca0004000000 */
[----:B0-----:R-:W-:Y:S01]  /*0a50*/  FFMA R17, R19, R4, R17 ;  /* 0x0000000413117223 */ /* 0x001fe20000000011 */
[----:B------:R-:W-:Y:S01]  /*0a60*/  FADD R15, R15, R19 ;  /* 0x000000130f0f7221 */ /* 0x000fe20000000000 */
[C---:B------:R-:W-:Y:S01]  /*0a70*/  FFMA R0, R19.reuse, R19, R0 ;  /* 0x0000001313007223 */ /* 0x040fe20000000000 */
[----:B-1----:R-:W-:Y:S01]  /*0a80*/  FFMA R14, R19, R21, R14 ;  /* 0x00000015130e7223 */ /* 0x002fe2000000000e */
[----:B------:R-:W-:Y:S06]  /*0a90*/  BRA.U !UP0, `(.L_x_61) ;  /* 0x0000000108487547 */ /* 0x000fec000b800000 */
[----:B------:R-:W-:Y:S01]  /*0aa0*/  UISETP.NE.AND UP0, UPT, UR13, 0x2, UPT ;  /* 0x000000020d00788c */ /* 0x000fe2000bf05270 */
[----:B------:R-:W2:Y:S04]  /*0ab0*/  LDG.E.CONSTANT R4, desc[UR18][R2.64+-0x4] ;  /* 0xfffffc1202047981 */ /* 0x000ea8000c1e9900 */
[----:B------:R-:W0:Y:S01]  /*0ac0*/  LDS R7, [UR4+0x4] ;  /* 0x00000404ff077984 */ /* 0x000e220008000800 */
[----:B------:R-:W-:-:S13]  /*0ad0*/  PLOP3.LUT P1, PT, PT, PT, UP0, 0x80, 0x8 ;  /* 0x000000000008781c */ /* 0x000fda0003f2f008 */
[----:B------:R-:W3:Y:S04]  /*0ae0*/  @P1 LDG.E.CONSTANT R16, desc[UR18][R2.64+-0x8] ;  /* 0xfffff81202101981 */ /* 0x000ee8000c1e9900 */
[----:B------:R-:W1:Y:S01]  /*0af0*/  @P1 LDS R21, [UR4+0x8] ;  /* 0x00000804ff151984 */ /* 0x000e620008000800 */
[----:B--2---:R-:W-:-:S04]  /*0b00*/  FSETP.NAN.AND P0, PT, |R4|, |R4|, PT ;  /* 0x400000040400720b */ /* 0x004fc80003f08200 */
[----:B------:R-:W-:-:S05]  /*0b10*/  FSEL R4, R4, RZ, !P0 ;  /* 0x000000ff04047208 */ /* 0x000fca0004000000 */
[C---:B------:R-:W-:Y:S01]  /*0b20*/  FFMA R17, R4.reuse, R5, R17 ;  /* 0x0000000504117223 */ /* 0x040fe20000000011 */
[----:B------:R-:W-:Y:S01]  /*0b30*/  FADD R15, R15, R4 ;  /* 0x000000040f0f7221 */ /* 0x000fe20000000000 */
[C---:B------:R-:W-:Y:S01]  /*0b40*/  FFMA R0, R4.reuse, R4, R0 ;  /* 0x0000000404007223 */ /* 0x040fe20000000000 */
[----:B0-----:R-:W-:Y:S01]  /*0b50*/  FFMA R14, R4, R7, R14 ;  /* 0x00000007040e7223 */ /* 0x001fe2000000000e */
[----:B---3--:R-:W-:-:S04]  /*0b60*/  @P1 FSETP.NAN.AND P0, PT, |R16|, |R16|, PT ;  /* 0x400000101000120b */ /* 0x008fc80003f08200 */
[----:B------:R-:W-:-:S05]  /*0b70*/  @P1 FSEL R19, R16, RZ, !P0 ;  /* 0x000000ff10131208 */ /* 0x000fca0004000000 */
[----:B------:R-:W-:Y:S01]  /*0b80*/  @P1 FFMA R17, R19, R6, R17 ;  /* 0x0000000613111223 */ /* 0x000fe20000000011 */
[----:B------:R-:W-:Y:S01]  /*0b90*/  @P1 FADD R15, R15, R19 ;  /* 0x000000130f0f1221 */ /* 0x000fe20000000000 */
[C---:B------:R-:W-:Y:S01]  /*0ba0*/  @P1 FFMA R0, R19.reuse, R19, R0 ;  /* 0x0000001313001223 */ /* 0x040fe20000000000 */
[----:B-1----:R-:W-:-:S07]  /*0bb0*/  @P1 FFMA R14, R19, R21, R14 ;  /* 0x00000015130e1223 */ /* 0x002fce000000000e */
.L_x_61:
[----:B------:R-:W-:Y:S01]  /*0bc0*/  FMUL R3, R15, -R15 ;  /* 0x8000000f0f037220 */ /* 0x000fe20000400000 */
[----:B------:R-:W-:-:S03]  /*0bd0*/  MOV R4, RZ ;  /* 0x000000ff00047202 */ /* 0x000fc60000000f00 */
[----:B------:R-:W-:Y:S01]  /*0be0*/  FFMA R6, R0, R13, R3 ;  /* 0x0000000d00067223 */ /* 0x000fe20000000003 */
[----:B------:R-:W-:Y:S01]  /*0bf0*/  MOV R0, RZ ;  /* 0x000000ff00007202 */ /* 0x000fe20000000f00 */
[----:B------:R-:W-:-:S03]  /*0c00*/  IMAD.MOV.U32 R3, RZ, RZ, RZ ;  /* 0x000000ffff037224 */ /* 0x000fc600078e00ff */
[----:B------:R-:W-:-:S13]  /*0c10*/  FSETP.GT.AND P0, PT, R6, RZ, PT ;  /* 0x000000ff0600720b */ /* 0x000fda0003f04000 */
[----:B------:R-:W-:Y:S05]  /*0c20*/  @!P0 BRA `(.L_x_60) ;  /* 0x0000000400888947 */ /* 0x000fea0003800000 */
[----:B------:R-:W-:Y:S01]  /*0c30*/  VIADD R0, R6, 0xf3000000 ;  /* 0xf300000006007836 */ /* 0x000fe20000000000 */
[----:B------:R0:W1:Y:S01]  /*0c40*/  MUFU.RSQ R3, R6 ;  /* 0x0000000600037308 */ /* 0x0000620000001400 */
[----:B------:R-:W-:Y:S01]  /*0c50*/  BSSY.RECONVERGENT B1, `(.L_x_64) ;  /* 0x000000b000017945 */ /* 0x000fe20003800200 */
[----:B-----5:R-:W-:Y:S02]  /*0c60*/  FSETP.GT.AND P0, PT, R10, RZ, PT ;  /* 0x000000ff0a00720b */ /* 0x020fe40003f04000 */
[----:B------:R-:W-:-:S13]  /*0c70*/  ISETP.GT.U32.AND P1, PT, R0, 0x727fffff, PT ;  /* 0x727fffff0000780c */ /* 0x000fda0003f24070 */
[----:B01----:R-:W-:Y:S05]  /*0c80*/  @!P1 BRA `(.L_x_65) ;  /* 0x00000000000c9947 */ /* 0x003fea0003800000 */
[----:B------:R-:W-:-:S07]  /*0c90*/  MOV R7, 0xcb0 ;  /* 0x00000cb000077802 */ /* 0x000fce0000000f00 */
[----:B------:R-:W-:Y:S05]  /*0ca0*/  CALL.REL.NOINC `($__internal_2_$__cuda_sm20_sqrt_rn_f32_slowpath) ;  /* 0x0000000400ac7944 */ /* 0x000fea0003c00000 */
[----:B------:R-:W-:Y:S05]  /*0cb0*/  BRA `(.L_x_66) ;  /* 0x0000000000107947 */ /* 0x000fea0003800000 */
.L_x_65:
[----:B------:R-:W-:Y:S01]  /*0cc0*/  FMUL.FTZ R5, R6, R3 ;  /* 0x0000000306057220 */ /* 0x000fe20000410000 */
[----:B------:R-:W-:-:S03]  /*0cd0*/  FMUL.FTZ R2, R3, 0.5 ;  /* 0x3f00000003027820 */ /* 0x000fc60000410000 */
[----:B------:R-:W-:-:S04]  /*0ce0*/  FFMA R0, -R5, R5, R6 ;  /* 0x0000000505007223 */ /* 0x000fc80000000106 */
[----:B------:R-:W-:-:S07]  /*0cf0*/  FFMA R5, R0, R2, R5 ;  /* 0x0000000200057223 */ /* 0x000fce0000000005 */
.L_x_66:
[----:B------:R-:W-:Y:S05]  /*0d00*/  BSYNC.RECONVERGENT B1 ;  /* 0x0000000000017941 */ /* 0x000fea0003800200 */
.L_x_64:
[----:B------:R-:W-:Y:S01]  /*0d10*/  HFMA2 R0, -RZ, RZ, 0, 0 ;  /* 0x00000000ff007431 */ /* 0x000fe200000001ff */
[----:B------:R-:W-:Y:S06]  /*0d20*/  @!P0 BRA `(.L_x_67) ;  /* 0x0000000000548947 */ /* 0x000fec0003800000 */
[----:B------:R-:W-:Y:S01]  /*0d30*/  FMUL R7, R10, R5 ;  /* 0x000000050a077220 */ /* 0x000fe20000400000 */
[----:B------:R-:W-:Y:S04]  /*0d40*/  BSSY.RECONVERGENT B1, `(.L_x_67) ;  /* 0x0000013000017945 */ /* 0x000fe80003800200 */
[----:B------:R-:W-:-:S13]  /*0d50*/  FSETP.GT.AND P0, PT, R7, RZ, PT ;  /* 0x000000ff0700720b */ /* 0x000fda0003f04000 */
[----:B------:R-:W-:Y:S05]  /*0d60*/  @!P0 BRA `(.L_x_68) ;  /* 0x0000000000408947 */ /* 0x000fea0003800000 */
[----:B------:R-:W0:Y:S01]  /*0d70*/  MUFU.RCP R0, R7 ;  /* 0x0000000700007308 */ /* 0x000e220000001000 */
[----:B------:R-:W-:Y:S01]  /*0d80*/  FMUL R2, R8, -R15 ;  /* 0x8000000f08027220 */ /* 0x000fe20000400000 */
[----:B------:R-:W-:Y:S03]  /*0d90*/  BSSY.RECONVERGENT B2, `(.L_x_68) ;  /* 0x000000d000027945 */ /* 0x000fe60003800200 */
[----:B------:R-:W-:-:S04]  /*0da0*/  FFMA R2, R17, R13, R2 ;  /* 0x0000000d11027223 */ /* 0x000fc80000000002 */
[----:B------:R-:W1:Y:S01]  /*0db0*/  FCHK P0, R2, R7 ;  /* 0x0000000702007302 */ /* 0x000e620000000000 */
[----:B0-----:R-:W-:-:S04]  /*0dc0*/  FFMA R3, -R7, R0, 1 ;  /* 0x3f80000007037423 */ /* 0x001fc80000000100 */
[----:B------:R-:W-:-:S04]  /*0dd0*/  FFMA R3, R0, R3, R0 ;  /* 0x0000000300037223 */ /* 0x000fc80000000000 */
[----:B------:R-:W-:-:S04]  /*0de0*/  FFMA R0, R2, R3, RZ ;  /* 0x0000000302007223 */ /* 0x000fc800000000ff */
[----:B------:R-:W-:-:S04]  /*0df0*/  FFMA R4, -R7, R0, R2 ;  /* 0x0000000007047223 */ /* 0x000fc80000000102 */
[----:B------:R-:W-:Y:S01]  /*0e00*/  FFMA R0, R3, R4, R0 ;  /* 0x0000000403007223 */ /* 0x000fe20000000000 */
[----:B-1----:R-:W-:Y:S06]  /*0e10*/  @!P0 BRA `(.L_x_69) ;  /* 0x0000000000108947 */ /* 0x002fec0003800000 */
[----:B------:R-:W-:Y:S01]  /*0e20*/  IMAD.MOV.U32 R3, RZ, RZ, R7 ;  /* 0x000000ffff037224 */ /* 0x000fe200078e0007 */
[----:B------:R-:W-:-:S07]  /*0e30*/  MOV R6, 0xe50 ;  /* 0x00000e5000067802 */ /* 0x000fce0000000f00 */
[----:B------:R-:W-:Y:S05]  /*0e40*/  CALL.REL.NOINC `($__internal_3_$__cuda_sm3x_div_rn_noftz_f32_slowpath) ;  /* 0x0000000400a47944 */ /* 0x000fea0003c00000 */
[----:B------:R-:W-:-:S07]  /*0e50*/  MOV R0, R2 ;  /* 0x0000000200007202 */ /* 0x000fce0000000f00 */
.L_x_69:
[----:B------:R-:W-:Y:S05]  /*0e60*/  BSYNC.RECONVERGENT B2 ;  /* 0x0000000000027941 */ /* 0x000fea0003800200 */
.L_x_68:
[----:B------:R-:W-:Y:S05]  /*0e70*/  BSYNC.RECONVERGENT B1 ;  /* 0x0000000000017941 */ /* 0x000fea0003800200 */
.L_x_67:
[----:B------:R-:W-:Y:S01]  /*0e80*/  FSETP.GT.AND P0, PT, R11, RZ, PT ;  /* 0x000000ff0b00720b */ /* 0x000fe20003f04000 */
[----:B------:R-:W-:Y:S01]  /*0e90*/  IMAD.MOV.U32 R4, RZ, RZ, RZ ;  /* 0x000000ffff047224 */ /* 0x000fe200078e00ff */
[----:B------:R-:W-:-:S11]  /*0ea0*/  MOV R3, RZ ;  /* 0x000000ff00037202 */ /* 0x000fd60000000f00 */
[----:B------:R-:W-:Y:S05]  /*0eb0*/  @!P0 BRA `(.L_x_60) ;  /* 0x0000000000e48947 */ /* 0x000fea0003800000 */
[----:B------:R-:W-:-:S05]  /*0ec0*/  FMUL R7, R11, R5 ;  /* 0x000000050b077220 */ /* 0x000fca0000400000 */
        /* <DEDUP_REMOVED lines=17> */
.L_x_71:
[----:B------:R-:W-:Y:S05]  /*0fe0*/  BSYNC.RECONVERGENT B1 ;  /* 0x0000000000017941 */ /* 0x000fea0003800200 */
.L_x_70:
        /* <DEDUP_REMOVED lines=14> */
.L_x_73:
[----:B------:R-:W-:Y:S05]  /*10d0*/  BSYNC.RECONVERGENT B1 ;  /* 0x0000000000017941 */ /* 0x000fea0003800200 */
.L_x_72:
        /* <DEDUP_REMOVED lines=23> */
.L_x_60:
[----:B------:R-:W-:Y:S05]  /*1250*/  BSYNC.RECONVERGENT B0 ;  /* 0x0000000000007941 */ /* 0x000fea0003800200 */
.L_x_59:
[----:B------:R-:W0:Y:S01]  /*1260*/  LDCU UR4, c[0x0][0x3c4] ;  /* 0x00007880ff0477ac */ /* 0x000e220008000800 */
[----:B------:R-:W1:Y:S08]  /*1270*/  LDC.64 R14, c[0x0][0x3d8] ;  /* 0x0000f600ff0e7b82 */ /* 0x000e700000000a00 */
[----:B------:R-:W2:Y:S08]  /*1280*/  LDC.64 R16, c[0x0][0x3e0] ;  /* 0x0000f800ff107b82 */ /* 0x000eb00000000a00 */
[----:B------:R-:W3:Y:S01]  /*1290*/  LDC.64 R6, c[0x0][0x3e8] ;  /* 0x0000fa00ff067b82 */ /* 0x000ee20000000a00 */
[----:B0-----:R-:W-:-:S05]  /*12a0*/  MOV R5, UR4 ;  /* 0x0000000400057c02 */ /* 0x001fca0008000f00 */
[----:B------:R-:W-:Y:S02]  /*12b0*/  IMAD R5, R5, UR16, R12 ;  /* 0x0000001005057c24 */ /* 0x000fe4000f8e020c */
[----:B------:R-:W-:Y:S02]  /*12c0*/  VIADD R12, R12, UR7 ;  /* 0x000000070c0c7c36 */ /* 0x000fe40008000000 */
[----:B-1----:R-:W-:-:S03]  /*12d0*/  IMAD.WIDE R14, R5, 0x4, R14 ;  /* 0x00000004050e7825 */ /* 0x002fc600078e020e */
[----:B------:R-:W-:Y:S02]  /*12e0*/  ISETP.GE.AND P0, PT, R12, UR4, PT ;  /* 0x000000040c007c0c */ /* 0x000fe4000bf06270 */
[----:B------:R0:W-:Y:S01]  /*12f0*/  STG.E desc[UR18][R14.64], R0 ;  /* 0x000000000e007986 */ /* 0x0001e2000c101912 */
[----:B--2---:R-:W-:-:S05]  /*1300*/  IMAD.WIDE R16, R5, 0x4, R16 ;  /* 0x0000000405107825 */ /* 0x004fca00078e0210 */
[----:B------:R0:W-:Y:S01]  /*1310*/  STG.E desc[UR18][R16.64], R3 ;  /* 0x0000000310007986 */ /* 0x0001e2000c101912 */
[----:B---3--:R-:W-:-:S05]  /*1320*/  IMAD.WIDE R6, R5, 0x4, R6 ;  /* 0x0000000405067825 */ /* 0x008fca00078e0206 */
[----:B------:R0:W-:Y:S01]  /*1330*/  STG.E desc[UR18][R6.64], R4 ;  /* 0x0000000406007986 */ /* 0x0001e2000c101912 */
[----:B------:R-:W-:Y:S05]  /*1340*/  @!P0 BRA `(.L_x_74) ;  /* 0xfffffff000748947 */ /* 0x000fea000383ffff */
[----:B------:R-:W-:Y:S05]  /*1350*/  EXIT ;  /* 0x000000000000794d */ /* 0x000fea0003800000 */
        .weak           $__internal_2_$__cuda_sm20_sqrt_rn_f32_slowpath
        .type           $__internal_2_$__cuda_sm20_sqrt_rn_f32_slowpath,@function
        .size           $__internal_2_$__cuda_sm20_sqrt_rn_f32_slowpath,($__internal_3_$__cuda_sm3x_div_rn_noftz_f32_slowpath - $__internal_2_$__cuda_sm20_sqrt_rn_f32_slowpath)
$__internal_2_$__cuda_sm20_sqrt_rn_f32_slowpath:
[----:B------:R-:W-:-:S13]  /*1360*/  LOP3.LUT P1, RZ, R6, 0x7fffffff, RZ, 0xc0, !PT ;  /* 0x7fffffff06ff7812 */ /* 0x000fda000782c0ff */
[----:B------:R-:W-:Y:S01]  /*1370*/  @!P1 MOV R2, R6 ;  /* 0x0000000600029202 */ /* 0x000fe20000000f00 */
[----:B------:R-:W-:Y:S06]  /*1380*/  @!P1 BRA `(.L_x_75) ;  /* 0x0000000000449947 */ /* 0x000fec0003800000 */
[----:B------:R-:W-:Y:S01]  /*1390*/  FSETP.GEU.FTZ.AND P1, PT, R6, RZ, PT ;  /* 0x000000ff0600720b */ /* 0x000fe20003f3e000 */
[----:B------:R-:W-:-:S12]  /*13a0*/  IMAD.MOV.U32 R0, RZ, RZ, R6 ;  /* 0x000000ffff007224 */ /* 0x000fd800078e0006 */
        /* <DEDUP_REMOVED lines=15> */
.L_x_75:
[----:B------:R-:W-:Y:S01]  /*14a0*/  HFMA2 R3, -RZ, RZ, 0, 0 ;  /* 0x00000000ff037431 */ /* 0x000fe200000001ff */
[----:B------:R-:W-:Y:S01]  /*14b0*/  MOV R5, R2 ;  /* 0x0000000200057202 */ /* 0x000fe20000000f00 */
[----:B------:R-:W-:-:S04]  /*14c0*/  IMAD.MOV.U32 R2, RZ, RZ, R7 ;  /* 0x000000ffff027224 */ /* 0x000fc800078e0007 */
[----:B------:R-:W-:Y:S05]  /*14d0*/  RET.REL.NODEC R2 `(correlation_cycle_batch_f32_ria) ;  /* 0xffffffe802c87950 */ /* 0x000fea0003c3ffff */
        .weak           $__internal_3_$__cuda_sm3x_div_rn_noftz_f32_slowpath
        .type           $__internal_3_$__cuda_sm3x_div_rn_noftz_f32_slowpath,@function
        .size           $__internal_3_$__cuda_sm3x_div_rn_noftz_f32_slowpath,(.L_x_91 - $__internal_3_$__cuda_sm3x_div_rn_noftz_f32_slowpath)
$__internal_3_$__cuda_sm3x_div_rn_noftz_f32_slowpath:
[--C-:B------:R-:W-:Y:S01]  /*14e0*/  SHF.R.U32.HI R7, RZ, 0x17, R3.reuse ;  /* 0x00000017ff077819 */ /* 0x100fe20000011603 */
[----:B------:R-:W-:Y:S01]  /*14f0*/  BSSY.RECONVERGENT B3, `(.L_x_76) ;  /* 0x0000064000037945 */ /* 0x000fe20003800200 */
[----:B------:R-:W-:Y:S01]  /*1500*/  SHF.R.U32.HI R16, RZ, 0x17, R2 ;  /* 0x00000017ff107819 */ /* 0x000fe20000011602 */
[----:B------:R-:W-:Y:S01]  /*1510*/  IMAD.MOV.U32 R17, RZ, RZ, R3 ;  /* 0x000000ffff117224 */ /* 0x000fe200078e0003 */
        /* <DEDUP_REMOVED lines=24> */
[----:B------:R-:W-:Y:S01]  /*16a0*/  VIADD R16, R19, 0xffffffff ;  /* 0xffffffff13107836 */ /* 0x000fe20000000000 */
[----:B------:R-:W-:-:S04]  /*16b0*/  ISETP.GE.AND P1, PT, R18, RZ, PT ;  /* 0x000000ff1200720c */ /* 0x000fc80003f26270 */
[----:B------:R-:W-:-:S09]  /*16c0*/  ISETP.GE.AND P0, PT, R16, RZ, PT ;  /* 0x000000ff1000720c */ /* 0x000fd20003f06270 */
[----:B------:R-:W-:-:S04]  /*16d0*/  @!P1 FFMA R17, R3, 1.84467440737095516160e+19, RZ ;  /* 0x5f80000003119823 */ /* 0x000fc800000000ff */
[----:B------:R-:W-:Y:S01]  /*16e0*/  @P0 MOV R16, RZ ;  /* 0x000000ff00100202 */ /* 0x000fe20000000f00 */
[----:B------:R-:W-:Y:S02]  /*16f0*/  @!P0 IMAD.MOV.U32 R16, RZ, RZ, -0x40 ;  /* 0xffffffc0ff108424 */ /* 0x000fe400078e00ff */
[----:B------:R-:W-:-:S03]  /*1700*/  @!P0 FFMA R2, R2, 1.84467440737095516160e+19, RZ ;  /* 0x5f80000002028823 */ /* 0x000fc600000000ff */
[----:B------:R-:W-:-:S07]  /*1710*/  @!P1 IADD3 R16, PT, PT, R16, 0x40, RZ ;  /* 0x0000004010109810 */ /* 0x000fce0007ffe0ff */
.L_x_77:
[----:B------:R-:W-:Y:S01]  /*1720*/  LEA R18, R7, 0xc0800000, 0x17 ;  /* 0xc080000007127811 */ /* 0x000fe200078eb8ff */
[----:B------:R-:W-:Y:S01]  /*1730*/  BSSY.RECONVERGENT B4, `(.L_x_82) ;  /* 0x0000036000047945 */ /* 0x000fe20003800200 */
[----:B------:R-:W-:-:S03]  /*1740*/  IADD3 R19, PT, PT, R19, -0x7f, RZ ;  /* 0xffffff8113137810 */ /* 0x000fc60007ffe0ff */
[----:B------:R-:W-:Y:S02]  /*1750*/  IMAD.IADD R20, R17, 0x1, -R18 ;  /* 0x0000000111147824 */ /* 0x000fe400078e0a12 */
[C---:B------:R-:W-:Y:S01]  /*1760*/  IMAD R2, R19.reuse, -0x800000, R2 ;  /* 0xff80000013027824 */ /* 0x040fe200078e0202 */
[----:B------:R-:W-:Y:S01]  /*1770*/  IADD3 R19, PT, PT, R19, 0x7f, -R7 ;  /* 0x0000007f13137810 */ /* 0x000fe20007ffe807 */
[----:B------:R-:W0:Y:S01]  /*1780*/  MUFU.RCP R17, R20 ;  /* 0x0000001400117308 */ /* 0x000e220000001000 */
[----:B------:R-:W-:-:S03]  /*1790*/  FADD.FTZ R21, -R20, -RZ ;  /* 0x800000ff14157221 */ /* 0x000fc60000010100 */
[----:B------:R-:W-:Y:S02]  /*17a0*/  IMAD.IADD R19, R19, 0x1, R16 ;  /* 0x0000000113137824 */ /* 0x000fe400078e0210 */
[----:B0-----:R-:W-:-:S04]  /*17b0*/  FFMA R18, R17, R21, 1 ;  /* 0x3f80000011127423 */ /* 0x001fc80000000015 */
        /* <DEDUP_REMOVED lines=19> */
[-C--:B------:R-:W-:Y:S01]  /*18f0*/  FFMA.RZ R7, R17, R21.reuse, R18 ;  /* 0x0000001511077223 */ /* 0x080fe2000000c012 */
[----:B------:R-:W-:Y:S01]  /*1900*/  IMAD.MOV R19, RZ, RZ, -R20 ;  /* 0x000000ffff137224 */ /* 0x000fe200078e0a14 */
[C---:B------:R-:W-:Y:S02]  /*1910*/  ISETP.NE.AND P2, PT, R20.reuse, RZ, PT ;  /* 0x000000ff1400720c */ /* 0x040fe40003f45270 */
[C---:B------:R-:W-:Y:S02]  /*1920*/  ISETP.NE.AND P1, PT, R20.reuse, RZ, PT ;  /* 0x000000ff1400720c */ /* 0x040fe40003f25270 */
[----:B------:R-:W-:Y:S01]  /*1930*/  LOP3.LUT R16, R7, 0x7fffff, RZ, 0xc0, !PT ;  /* 0x007fffff07107812 */ /* 0x000fe200078ec0ff */
[CCC-:B------:R-:W-:Y:S01]  /*1940*/  FFMA.RP R7, R17.reuse, R21.reuse, R18.reuse ;  /* 0x0000001511077223 */ /* 0x1c0fe20000008012 */
[----:B------:R-:W-:Y:S01]  /*1950*/  FFMA.RM R18, R17, R21, R18 ;  /* 0x0000001511127223 */ /* 0x000fe20000004012 */
[----:B------:R-:W-:Y:S02]  /*1960*/  IADD3 R17, PT, PT, R20, 0x20, RZ ;  /* 0x0000002014117810 */ /* 0x000fe40007ffe0ff */
[----:B------:R-:W-:-:S02]  /*1970*/  LOP3.LUT R16, R16, 0x800000, RZ, 0xfc, !PT ;  /* 0x0080000010107812 */ /* 0x000fc400078efcff */
[----:B------:R-:W-:Y:S02]  /*1980*/  FSETP.NEU.FTZ.AND P0, PT, R7, R18, PT ;  /* 0x000000120700720b */ /* 0x000fe40003f1d000 */
[----:B------:R-:W-:Y:S02]  /*1990*/  SHF.L.U32 R17, R16, R17, RZ ;  /* 0x0000001110117219 */ /* 0x000fe400000006ff */
[----:B------:R-:W-:Y:S02]  /*19a0*/  SEL R7, R19, RZ, P2 ;  /* 0x000000ff13077207 */ /* 0x000fe40001000000 */
[----:B------:R-:W-:Y:S02]  /*19b0*/  ISETP.NE.AND P1, PT, R17, RZ, P1 ;  /* 0x000000ff1100720c */ /* 0x000fe40000f25270 */
[----:B------:R-:W-:Y:S02]  /*19c0*/  SHF.R.U32.HI R7, RZ, R7, R16 ;  /* 0x00000007ff077219 */ /* 0x000fe40000011610 */
[----:B------:R-:W-:-:S02]  /*19d0*/  PLOP3.LUT P0, PT, P0, P1, PT, 0xf8, 0x8f ;  /* 0x00000000008f781c */ /* 0x000fc40000703f70 */
[----:B------:R-:W-:Y:S02]  /*19e0*/  SHF.R.U32.HI R17, RZ, 0x1, R7 ;  /* 0x00000001ff117819 */ /* 0x000fe40000011607 */
[----:B------:R-:W-:-:S04]  /*19f0*/  SEL R16, RZ, 0x1, !P0 ;  /* 0x00000001ff107807 */ /* 0x000fc80004000000 */
[----:B------:R-:W-:-:S04]  /*1a00*/  LOP3.LUT R16, R16, 0x1, R17, 0xf8, !PT ;  /* 0x0000000110107812 */ /* 0x000fc800078ef811 */
[----:B------:R-:W-:-:S04]  /*1a10*/  LOP3.LUT R16, R16, R7, RZ, 0xc0, !PT ;  /* 0x0000000710107212 */ /* 0x000fc800078ec0ff */
[----:B------:R-:W-:-:S04]  /*1a20*/  IADD3 R17, PT, PT, R17, R16, RZ ;  /* 0x0000001011117210 */ /* 0x000fc80007ffe0ff */
[----:B------:R-:W-:Y:S01]  /*1a30*/  LOP3.LUT R2, R17, R2, RZ, 0xfc, !PT ;  /* 0x0000000211027212 */ /* 0x000fe200078efcff */
[----:B------:R-:W-:Y:S06]  /*1a40*/  BRA `(.L_x_85) ;  /* 0x0000000000107947 */ /* 0x000fec0003800000 */
.L_x_84:
[----:B------:R-:W-:-:S04]  /*1a50*/  LOP3.LUT R2, R2, 0x80000000, RZ, 0xc0, !PT ;  /* 0x8000000002027812 */ /* 0x000fc800078ec0ff */
[----:B------:R-:W-:Y:S01]  /*1a60*/  LOP3.LUT R2, R2, 0x7f800000, RZ, 0xfc, !PT ;  /* 0x7f80000002027812 */ /* 0x000fe200078efcff */
[----:B------:R-:W-:Y:S06]  /*1a70*/  BRA `(.L_x_85) ;  /* 0x0000000000047947 */ /* 0x000fec0003800000 */
.L_x_83:
[----:B------:R-:W-:-:S07]  /*1a80*/  IMAD R2, R19, 0x800000, R2 ;  /* 0x0080000013027824 */ /* 0x000fce00078e0202 */
.L_x_85:
[----:B------:R-:W-:Y:S05]  /*1a90*/  BSYNC.RECONVERGENT B4 ;  /* 0x0000000000047941 */ /* 0x000fea0003800200 */
.L_x_82:
[----:B------:R-:W-:Y:S05]  /*1aa0*/  BRA `(.L_x_86) ;  /* 0x0000000000207947 */ /* 0x000fea0003800000 */
.L_x_81:
[----:B------:R-:W-:-:S04]  /*1ab0*/  LOP3.LUT R2, R17, 0x80000000, R2, 0x48, !PT ;  /* 0x8000000011027812 */ /* 0x000fc800078e4802 */
[----:B------:R-:W-:Y:S01]  /*1ac0*/  LOP3.LUT R2, R2, 0x7f800000, RZ, 0xfc, !PT ;  /* 0x7f80000002027812 */ /* 0x000fe200078efcff */
[----:B------:R-:W-:Y:S06]  /*1ad0*/  BRA `(.L_x_86) ;  /* 0x0000000000147947 */ /* 0x000fec0003800000 */
.L_x_80:
[----:B------:R-:W-:Y:S01]  /*1ae0*/  LOP3.LUT R2, R17, 0x80000000, R2, 0x48, !PT ;  /* 0x8000000011027812 */ /* 0x000fe200078e4802 */
[----:B------:R-:W-:Y:S06]  /*1af0*/  BRA `(.L_x_86) ;  /* 0x00000000000c7947 */ /* 0x000fec0003800000 */
.L_x_79:
[----:B------:R-:W0:Y:S01]  /*1b00*/  MUFU.RSQ R2, -QNAN ;  /* 0xffc0000000027908 */ /* 0x000e220000001400 */
[----:B------:R-:W-:Y:S05]  /*1b10*/  BRA `(.L_x_86) ;  /* 0x0000000000047947 */ /* 0x000fea0003800000 */
.L_x_78:
[----:B------:R-:W-:-:S07]  /*1b20*/  FADD.FTZ R2, R2, R3 ;  /* 0x0000000302027221 */ /* 0x000fce0000010000 */
.L_x_86:
[----:B------:R-:W-:Y:S05]  /*1b30*/  BSYNC.RECONVERGENT B3 ;  /* 0x0000000000037941 */ /* 0x000fea0003800200 */
.L_x_76:
[----:B------:R-:W-:-:S04]  /*1b40*/  HFMA2 R7, -RZ, RZ, 0, 0 ;  /* 0x00000000ff077431 */ /* 0x000fc800000001ff */
[----:B0-----:R-:W-:Y:S05]  /*1b50*/  RET.REL.NODEC R6 `(correlation_cycle_batch_f32_ria) ;  /* 0xffffffe406287950 */ /* 0x001fea0003c3ffff */
.L_x_87:
        /* <DEDUP_REMOVED lines=10> */
.L_x_91:


//--------------------- .nv.shared.correlation_cycle_state_many_series_one_param_f32 --------------------------
	.section	.nv.shared.correlation_cycle_state_many_series_one_param_f32,"aw",@nobits
	.sectionflags	@""
	.align	16
	.zero		1024


//--------------------- .nv.shared.reserved.0     --------------------------
	.section	.nv.shared.reserved.0,"aw",@nobits
	.weak		__nv_reservedSMEM_offset_0_alias
	.size		__nv_reservedSMEM_offset_0_alias, 0, 64
	.other		__nv_reservedSMEM_offset_0_alias,@"STO_CUDA_RESERVED_SHARED STV_DEFAULT"
__nv_reservedSMEM_offset_0_alias:
	.zero		0
	.zero		64


//--------------------- .nv.shared.correlation_cycle_many_series_one_param_f32_ria --------------------------
	.section	.nv.shared.correlation_cycle_many_series_one_param_f32_ria,"aw",@nobits
	.sectionflags	@""
	.align	16
	.zero		1024


//--------------------- .nv.shared.correlation_cycle_state_batch_f32 --------------------------
	.section	.nv.shared.correlation_cycle_state_batch_f32,"aw",@nobits
	.sectionflags	@""
	.align	16
	.zero		1024


//--------------------- .nv.shared.correlation_cycle_batch_f32_ria --------------------------
	.section	.nv.shared.correlation_cycle_batch_f32_ria,"aw",@nobits
	.sectionflags	@""
	.align	16
	.zero		1024


//--------------------- .nv.constant0.correlation_cycle_state_many_series_one_param_f32 --------------------------
	.section	.nv.constant0.correlation_cycle_state_many_series_one_param_f32,"a",@progbits
	.sectionflags	@""
	.align	4
.nv.constant0.correlation_cycle_state_many_series_one_param_f32:
	.zero		944


//--------------------- .nv.constant0.correlation_cycle_many_series_one_param_f32_ria --------------------------
	.section	.nv.constant0.correlation_cycle_many_series_one_param_f32_ria,"a",@progbits
	.sectionflags	@""
	.align	4
.nv.constant0.correlation_cycle_many_series_one_param_f32_ria:
	.zero		984


//--------------------- .nv.constant0.correlation_cycle_state_batch_f32 --------------------------
	.section	.nv.constant0.correlation_cycle_state_batch_f32,"a",@progbits
	.sectionflags	@""
	.align	4
.nv.constant0.correlation_cycle_state_batch_f32:
	.zero		944


//--------------------- .nv.constant0.correlation_cycle_batch_f32_ria --------------------------
	.section	.nv.constant0.correlation_cycle_batch_f32_ria,"a",@progbits
	.sectionflags	@""
	.align	4
.nv.constant0.correlation_cycle_batch_f32_ria:
	.zero		1008


//--------------------- SYMBOLS --------------------------

	.type		.nv.reservedSmem.offset0,@object
	.size		.nv.reservedSmem.offset0,0x4
	.type		.nv.reservedSmem.cap,@object
	.size		.nv.reservedSmem.cap,0x4
